	.target	sm_90a

	.elftype	@"ET_EXEC"


//--------------------- .note.nv.tkinfo           --------------------------
	.section	.note.nv.tkinfo,"",@"SHT_NOTE"
	.sectionflags	@"SHF_NOTE_NV_TKINFO"
	.tkinfo
        /*0018*/ 	.word	0x00000002
        /*0030*/ 	.string	""
        /*0030*/ 	.string	"ptxas"
        /*0030*/ 	.string	"Cuda compilation tools, release 13.0, V13.0.88"
        /*0030*/ 	.string	"Build cuda_13.0.r13.0/compiler.36424714_0"
        /*0030*/ 	.string	"-arch sm_90a -m 64 "



//--------------------- .note.nv.cuinfo           --------------------------
	.section	.note.nv.cuinfo,"",@"SHT_NOTE"
	.sectionflags	@"SHF_NOTE_NV_CUINFO"
        /*0018*/ 	.short	0x0002
        /*001a*/ 	.short	0x005a
        /*001c*/ 	.short	0x0082
	.zero		2


//--------------------- .nv.info                  --------------------------
	.section	.nv.info,"",@"SHT_CUDA_INFO"
	.align	4


	//----- nvinfo : EIATTR_REGCOUNT
	.align		4
        /*0000*/ 	.byte	0x04, 0x2f
        /*0002*/ 	.short	(.L_12 - .L_11)
	.align		4
.L_11:
        /*0004*/ 	.word	index@(_ZN7cutlass13device_kernelINS_4gemm6kernel13GemmUniversalIN4cute5tupleIJiiiiEEENS1_10collective13CollectiveMmaINS1_40MainloopSm90TmaGmmaWarpSpecializedSparseILi3ENS5_IJNS4_1CILi1EEENSA_ILi2EEESB_EEENS1_32KernelTmaWarpSpecializedPingpongEEENS5_IJNSA_ILi64EEENSA_ILi256EEENSA_ILi128EEEEEENS_6half_tENS5_IJNS4_6LayoutINS5_IJiNS5_IJSC_iEEEiEEENS5_IJlNS5_IJSB_SC_EEElEEEEENSL_INS5_IJNS5_IJNS5_IJNSA_ILi8EEESC_NSA_ILi4EEEEEEiEEENS5_IJNS5_IJNSA_ILi16EEESC_SS_EEEiEEEiEEENS5_IJNS5_IJNS5_IJSI_SV_NSA_ILi2048EEEEEENSA_ILi8192EEEEEENS5_IJNS5_IJSB_NSA_ILi1024EEENSA_ILi32EEEEEElEEElEEEEEEEESK_NS5_IJlSB_lEEENS4_8TiledMMAINS4_8MMA_AtomIJNS4_4SM904GMMA6SPARSE27GMMA_64x256x32_F32F16F16_SSILNS1E_5MajorE0ELS1H_0ELNS1E_7ScaleInE1ELS1I_1ELNS1E_9SparseSelE0EEEEEENSL_INS5_IJSB_SB_SB_EEENS5_IJNSA_ILi0EEES1N_S1N_EEEEENS5_IJNS4_10UnderscoreES1Q_S1Q_EEEEENS4_23SM90_TMA_LOAD_MULTICASTENS4_14ComposedLayoutINS4_7SwizzleILi3ELi4ELi3EEENS4_25smem_sparse_ptr_flag_bitsILi2ELi16EEENSL_INS5_IJNS5_IJSB_SR_EEENS5_IJSC_SG_EEEEEENS5_IJNS5_IJS1N_SI_EEESO_EEEEEEEvNS4_8identityENS4_13SM90_TMA_LOADENS1U_IS1W_NS4_18smem_ptr_flag_bitsILi16EEENSL_INS5_IJSR_SG_EEENS5_IJSG_SB_EEEEEEEvS26_EENS_8epilogue10collective6detail29Sm90TmaWarpSpecializedAdapterINS2G_15DefaultEpilogueIfNS5_IJSB_llEEES2K_NS2F_6thread17LinearCombinationIfLi1EffLNS2L_9ScaleType4KindE0ELNS_15FloatRoundStyleE2EfEENS1_15EpilogueDefaultEEEEEvvEEEEvNT_6ParamsE)
        /*0008*/ 	.word	0x000000a8


	//----- nvinfo : EIATTR_FRAME_SIZE
	.align		4
.L_12:
        /*000c*/ 	.byte	0x04, 0x11
        /*000e*/ 	.short	(.L_14 - .L_13)
	.align		4
.L_13:
        /*0010*/ 	.word	index@(_ZN7cutlass13device_kernelINS_4gemm6kernel13GemmUniversalIN4cute5tupleIJiiiiEEENS1_10collective13CollectiveMmaINS1_40MainloopSm90TmaGmmaWarpSpecializedSparseILi3ENS5_IJNS4_1CILi1EEENSA_ILi2EEESB_EEENS1_32KernelTmaWarpSpecializedPingpongEEENS5_IJNSA_ILi64EEENSA_ILi256EEENSA_ILi128EEEEEENS_6half_tENS5_IJNS4_6LayoutINS5_IJiNS5_IJSC_iEEEiEEENS5_IJlNS5_IJSB_SC_EEElEEEEENSL_INS5_IJNS5_IJNS5_IJNSA_ILi8EEESC_NSA_ILi4EEEEEEiEEENS5_IJNS5_IJNSA_ILi16EEESC_SS_EEEiEEEiEEENS5_IJNS5_IJNS5_IJSI_SV_NSA_ILi2048EEEEEENSA_ILi8192EEEEEENS5_IJNS5_IJSB_NSA_ILi1024EEENSA_ILi32EEEEEElEEElEEEEEEEESK_NS5_IJlSB_lEEENS4_8TiledMMAINS4_8MMA_AtomIJNS4_4SM904GMMA6SPARSE27GMMA_64x256x32_F32F16F16_SSILNS1E_5MajorE0ELS1H_0ELNS1E_7ScaleInE1ELS1I_1ELNS1E_9SparseSelE0EEEEEENSL_INS5_IJSB_SB_SB_EEENS5_IJNSA_ILi0EEES1N_S1N_EEEEENS5_IJNS4_10UnderscoreES1Q_S1Q_EEEEENS4_23SM90_TMA_LOAD_MULTICASTENS4_14ComposedLayoutINS4_7SwizzleILi3ELi4ELi3EEENS4_25smem_sparse_ptr_flag_bitsILi2ELi16EEENSL_INS5_IJNS5_IJSB_SR_EEENS5_IJSC_SG_EEEEEENS5_IJNS5_IJS1N_SI_EEESO_EEEEEEEvNS4_8identityENS4_13SM90_TMA_LOADENS1U_IS1W_NS4_18smem_ptr_flag_bitsILi16EEENSL_INS5_IJSR_SG_EEENS5_IJSG_SB_EEEEEEEvS26_EENS_8epilogue10collective6detail29Sm90TmaWarpSpecializedAdapterINS2G_15DefaultEpilogueIfNS5_IJSB_llEEES2K_NS2F_6thread17LinearCombinationIfLi1EffLNS2L_9ScaleType4KindE0ELNS_15FloatRoundStyleE2EfEENS1_15EpilogueDefaultEEEEEvvEEEEvNT_6ParamsE)
        /*0014*/ 	.word	0x00000000


	//----- nvinfo : EIATTR_MIN_STACK_SIZE
	.align		4
.L_14:
        /*0018*/ 	.byte	0x04, 0x12
        /*001a*/ 	.short	(.L_16 - .L_15)
	.align		4
.L_15:
        /*001c*/ 	.word	index@(_ZN7cutlass13device_kernelINS_4gemm6kernel13GemmUniversalIN4cute5tupleIJiiiiEEENS1_10collective13CollectiveMmaINS1_40MainloopSm90TmaGmmaWarpSpecializedSparseILi3ENS5_IJNS4_1CILi1EEENSA_ILi2EEESB_EEENS1_32KernelTmaWarpSpecializedPingpongEEENS5_IJNSA_ILi64EEENSA_ILi256EEENSA_ILi128EEEEEENS_6half_tENS5_IJNS4_6LayoutINS5_IJiNS5_IJSC_iEEEiEEENS5_IJlNS5_IJSB_SC_EEElEEEEENSL_INS5_IJNS5_IJNS5_IJNSA_ILi8EEESC_NSA_ILi4EEEEEEiEEENS5_IJNS5_IJNSA_ILi16EEESC_SS_EEEiEEEiEEENS5_IJNS5_IJNS5_IJSI_SV_NSA_ILi2048EEEEEENSA_ILi8192EEEEEENS5_IJNS5_IJSB_NSA_ILi1024EEENSA_ILi32EEEEEElEEElEEEEEEEESK_NS5_IJlSB_lEEENS4_8TiledMMAINS4_8MMA_AtomIJNS4_4SM904GMMA6SPARSE27GMMA_64x256x32_F32F16F16_SSILNS1E_5MajorE0ELS1H_0ELNS1E_7ScaleInE1ELS1I_1ELNS1E_9SparseSelE0EEEEEENSL_INS5_IJSB_SB_SB_EEENS5_IJNSA_ILi0EEES1N_S1N_EEEEENS5_IJNS4_10UnderscoreES1Q_S1Q_EEEEENS4_23SM90_TMA_LOAD_MULTICASTENS4_14ComposedLayoutINS4_7SwizzleILi3ELi4ELi3EEENS4_25smem_sparse_ptr_flag_bitsILi2ELi16EEENSL_INS5_IJNS5_IJSB_SR_EEENS5_IJSC_SG_EEEEEENS5_IJNS5_IJS1N_SI_EEESO_EEEEEEEvNS4_8identityENS4_13SM90_TMA_LOADENS1U_IS1W_NS4_18smem_ptr_flag_bitsILi16EEENSL_INS5_IJSR_SG_EEENS5_IJSG_SB_EEEEEEEvS26_EENS_8epilogue10collective6detail29Sm90TmaWarpSpecializedAdapterINS2G_15DefaultEpilogueIfNS5_IJSB_llEEES2K_NS2F_6thread17LinearCombinationIfLi1EffLNS2L_9ScaleType4KindE0ELNS_15FloatRoundStyleE2EfEENS1_15EpilogueDefaultEEEEEvvEEEEvNT_6ParamsE)
        /*0020*/ 	.word	0x00000000
.L_16:


//--------------------- .nv.compat                --------------------------
	.section	.nv.compat,"",@"SHT_CUDA_COMPAT_INFO"
	.align	4
        /*0000*/ 	.byte	0x02, 0x09, 0x01, 0x00, 0x02, 0x02, 0x04, 0x00, 0x02, 0x05, 0x05, 0x00, 0x03, 0x07, 0x01, 0x01
        /*0010*/ 	.byte	0x02, 0x03, 0x01, 0x00, 0x02, 0x06, 0x01, 0x00, 0x04, 0x0b, 0x08, 0x00, 0x00, 0x00, 0x00, 0x00
        /*0020*/ 	.byte	0x00, 0x00, 0x00, 0x00


//--------------------- .nv.info._ZN7cutlass13device_kernelINS_4gemm6kernel13GemmUniversalIN4cute5tupleIJiiiiEEENS1_10collective13CollectiveMmaINS1_40MainloopSm90TmaGmmaWarpSpecializedSparseILi3ENS5_IJNS4_1CILi1EEENSA_ILi2EEESB_EEENS1_32KernelTmaWarpSpecializedPingpongEEENS5_IJNSA_ILi64EEENSA_ILi256EEENSA_ILi128EEEEEENS_6half_tENS5_IJNS4_6LayoutINS5_IJiNS5_IJSC_iEEEiEEENS5_IJlNS5_IJSB_SC_EEElEEEEENSL_INS5_IJNS5_IJNS5_IJNSA_ILi8EEESC_NSA_ILi4EEEEEEiEEENS5_IJNS5_IJNSA_ILi16EEESC_SS_EEEiEEEiEEENS5_IJNS5_IJNS5_IJSI_SV_NSA_ILi2048EEEEEENSA_ILi8192EEEEEENS5_IJNS5_IJSB_NSA_ILi1024EEENSA_ILi32EEEEEElEEElEEEEEEEESK_NS5_IJlSB_lEEENS4_8TiledMMAINS4_8MMA_AtomIJNS4_4SM904GMMA6SPARSE27GMMA_64x256x32_F32F16F16_SSILNS1E_5MajorE0ELS1H_0ELNS1E_7ScaleInE1ELS1I_1ELNS1E_9SparseSelE0EEEEEENSL_INS5_IJSB_SB_SB_EEENS5_IJNSA_ILi0EEES1N_S1N_EEEEENS5_IJNS4_10UnderscoreES1Q_S1Q_EEEEENS4_23SM90_TMA_LOAD_MULTICASTENS4_14ComposedLayoutINS4_7SwizzleILi3ELi4ELi3EEENS4_25smem_sparse_ptr_flag_bitsILi2ELi16EEENSL_INS5_IJNS5_IJSB_SR_EEENS5_IJSC_SG_EEEEEENS5_IJNS5_IJS1N_SI_EEESO_EEEEEEEvNS4_8identityENS4_13SM90_TMA_LOADENS1U_IS1W_NS4_18smem_ptr_flag_bitsILi16EEENSL_INS5_IJSR_SG_EEENS5_IJSG_SB_EEEEEEEvS26_EENS_8epilogue10collective6detail29Sm90TmaWarpSpecializedAdapterINS2G_15DefaultEpilogueIfNS5_IJSB_llEEES2K_NS2F_6thread17LinearCombinationIfLi1EffLNS2L_9ScaleType4KindE0ELNS_15FloatRoundStyleE2EfEENS1_15EpilogueDefaultEEEEEvvEEEEvNT_6ParamsE --------------------------
	.section	.nv.info._ZN7cutlass13device_kernelINS_4gemm6kernel13GemmUniversalIN4cute5tupleIJiiiiEEENS1_10collective13CollectiveMmaINS1_40MainloopSm90TmaGmmaWarpSpecializedSparseILi3ENS5_IJNS4_1CILi1EEENSA_ILi2EEESB_EEENS1_32KernelTmaWarpSpecializedPingpongEEENS5_IJNSA_ILi64EEENSA_ILi256EEENSA_ILi128EEEEEENS_6half_tENS5_IJNS4_6LayoutINS5_IJiNS5_IJSC_iEEEiEEENS5_IJlNS5_IJSB_SC_EEElEEEEENSL_INS5_IJNS5_IJNS5_IJNSA_ILi8EEESC_NSA_ILi4EEEEEEiEEENS5_IJNS5_IJNSA_ILi16EEESC_SS_EEEiEEEiEEENS5_IJNS5_IJNS5_IJSI_SV_NSA_ILi2048EEEEEENSA_ILi8192EEEEEENS5_IJNS5_IJSB_NSA_ILi1024EEENSA_ILi32EEEEEElEEElEEEEEEEESK_NS5_IJlSB_lEEENS4_8TiledMMAINS4_8MMA_AtomIJNS4_4SM904GMMA6SPARSE27GMMA_64x256x32_F32F16F16_SSILNS1E_5MajorE0ELS1H_0ELNS1E_7ScaleInE1ELS1I_1ELNS1E_9SparseSelE0EEEEEENSL_INS5_IJSB_SB_SB_EEENS5_IJNSA_ILi0EEES1N_S1N_EEEEENS5_IJNS4_10UnderscoreES1Q_S1Q_EEEEENS4_23SM90_TMA_LOAD_MULTICASTENS4_14ComposedLayoutINS4_7SwizzleILi3ELi4ELi3EEENS4_25smem_sparse_ptr_flag_bitsILi2ELi16EEENSL_INS5_IJNS5_IJSB_SR_EEENS5_IJSC_SG_EEEEEENS5_IJNS5_IJS1N_SI_EEESO_EEEEEEEvNS4_8identityENS4_13SM90_TMA_LOADENS1U_IS1W_NS4_18smem_ptr_flag_bitsILi16EEENSL_INS5_IJSR_SG_EEENS5_IJSG_SB_EEEEEEEvS26_EENS_8epilogue10collective6detail29Sm90TmaWarpSpecializedAdapterINS2G_15DefaultEpilogueIfNS5_IJSB_llEEES2K_NS2F_6thread17LinearCombinationIfLi1EffLNS2L_9ScaleType4KindE0ELNS_15FloatRoundStyleE2EfEENS1_15EpilogueDefaultEEEEEvvEEEEvNT_6ParamsE,"",@"SHT_CUDA_INFO"
	.sectionflags	@""
	.align	4


	//----- nvinfo : EIATTR_CUDA_API_VERSION
	.align		4
        /*0000*/ 	.byte	0x04, 0x37
        /*0002*/ 	.short	(.L_18 - .L_17)
.L_17:
        /*0004*/ 	.word	0x00000082


	//----- nvinfo : EIATTR_KPARAM_INFO
	.align		4
.L_18:
        /*0008*/ 	.byte	0x04, 0x17
        /*000a*/ 	.short	(.L_20 - .L_19)
.L_19:
        /*000c*/ 	.word	0x00000000
        /*0010*/ 	.short	0x0000
        /*0012*/ 	.short	0x0070
        /*0014*/ 	.byte	0x00, 0xf0, 0x01, 0x14


	//----- nvinfo : EIATTR_SPARSE_MMA_MASK
	.align		4
.L_20:
        /*0018*/ 	.byte	0x03, 0x50
        /*001a*/ 	.short	0x0002


	//----- nvinfo : EIATTR_MAXREG_COUNT
	.align		4
        /*001c*/ 	.byte	0x03, 0x1b
        /*001e*/ 	.short	0x00a8


	//----- nvinfo : EIATTR_NUM_BARRIERS
	.align		4
        /*0020*/ 	.byte	0x02, 0x4c
        /*0022*/ 	.byte	0x01
	.zero		1


	//----- nvinfo : EIATTR_MERCURY_ISA_VERSION
	.align		4
        /*0024*/ 	.byte	0x03, 0x5f
        /*0026*/ 	.short	0x0101


	//----- nvinfo : EIATTR_INT_WARP_WIDE_INSTR_OFFSETS
	.align		4
        /*0028*/ 	.byte	0x04, 0x31
        /*002a*/ 	.short	(.L_22 - .L_21)


	//   ....[0]....
.L_21:
        /*002c*/ 	.word	0x000004c0


	//   ....[1]....
        /*0030*/ 	.word	0x00000500


	//   ....[2]....
        /*0034*/ 	.word	0x00000640


	//   ....[3]....
        /*0038*/ 	.word	0x00000650


	//   ....[4]....
        /*003c*/ 	.word	0x00000660


	//   ....[5]....
        /*0040*/ 	.word	0x00000680


	//   ....[6]....
        /*0044*/ 	.word	0x00000720


	//   ....[7]....
        /*0048*/ 	.word	0x00000780


	//----- nvinfo : EIATTR_COOP_GROUP_MASK_REGIDS
	.align		4
.L_22:
        /*004c*/ 	.byte	0x04, 0x29
        /*004e*/ 	.short	(.L_24 - .L_23)


	//   ....[0]....
.L_23:
        /*0050*/ 	.word	0xffffffff


	//   ....[1]....
        /*0054*/ 	.word	0xffffffff


	//   ....[2]....
        /*0058*/ 	.word	0xffffffff


	//   ....[3]....
        /*005c*/ 	.word	0xffffffff


	//   ....[4]....
        /*0060*/ 	.word	0xffffffff


	//   ....[5]....
        /*0064*/ 	.word	0xffffffff


	//   ....[6]....
        /*0068*/ 	.word	0xffffffff


	//----- nvinfo : EIATTR_COOP_GROUP_INSTR_OFFSETS
	.align		4
.L_24:
        /*006c*/ 	.byte	0x04, 0x28
        /*006e*/ 	.short	(.L_26 - .L_25)


	//   ....[0]....
.L_25:
        /*0070*/ 	.word	0x00000060


	//   ....[1]....
        /*0074*/ 	.word	0x00000070


	//   ....[2]....
        /*0078*/ 	.word	0x00000160


	//   ....[3]....
        /*007c*/ 	.word	0x000002e0


	//   ....[4]....
        /*0080*/ 	.word	0x00000320


	//   ....[5]....
        /*0084*/ 	.word	0x000003a0


	//   ....[6]....
        /*0088*/ 	.word	0x000008e0


	//----- nvinfo : EIATTR_REG_RECONFIG
	.align		4
.L_26:
        /*008c*/ 	.byte	0x01, 0x54
	.zero		2


	//----- nvinfo : EIATTR_MBARRIER_INSTR_OFFSETS
	.align		4
        /*0090*/ 	.byte	0x04, 0x39
        /*0092*/ 	.short	(.L_28 - .L_27)


	//   ....[0]....
.L_27:
        /*0094*/ 	.word	0x00000270
        /*0098*/ 	.word	0x000000ff
        /*009c*/ 	.word	0x00000000
        /*00a0*/ 	.short	0x0100
        /*00a2*/ 	.byte	0x08
	.zero		1


	//   ....[1]....
        /*00a4*/ 	.word	0x00000280
        /*00a8*/ 	.word	0x000000ff
        /*00ac*/ 	.word	0x00000018
        /*00b0*/ 	.short	0x0100
        /*00b2*/ 	.byte	0x08
	.zero		1


	//   ....[2]....
        /*00b4*/ 	.word	0x00000290
        /*00b8*/ 	.word	0x000000ff
        /*00bc*/ 	.word	0x00000008
        /*00c0*/ 	.short	0x0100
        /*00c2*/ 	.byte	0x08
	.zero		1


	//   ....[3]....
        /*00c4*/ 	.word	0x000002a0
        /*00c8*/ 	.word	0x000000ff
        /*00cc*/ 	.word	0x00000020
        /*00d0*/ 	.short	0x0100
        /*00d2*/ 	.byte	0x08
	.zero		1


	//   ....[4]....
        /*00d4*/ 	.word	0x000002b0
        /*00d8*/ 	.word	0x000000ff
        /*00dc*/ 	.word	0x00000010
        /*00e0*/ 	.short	0x0100
        /*00e2*/ 	.byte	0x08
	.zero		1


	//   ....[5]....
        /*00e4*/ 	.word	0x000002c0
        /*00e8*/ 	.word	0x000000ff
        /*00ec*/ 	.word	0x00000028
        /*00f0*/ 	.short	0x0100
        /*00f2*/ 	.byte	0x08
	.zero		1


	//   ....[6]....
        /*00f4*/ 	.word	0x000007b0
        /*00f8*/ 	.word	0x000000ff
        /*00fc*/ 	.word	0x00000060
        /*0100*/ 	.short	0x0100
        /*0102*/ 	.byte	0x08
	.zero		1


	//   ....[7]....
        /*0104*/ 	.word	0x00000840
        /*0108*/ 	.word	0x000000ff
        /*010c*/ 	.word	0x00000068
        /*0110*/ 	.short	0x0100
        /*0112*/ 	.byte	0x08
	.zero		1


	//   ....[8]....
        /*0114*/ 	.word	0x00000860
        /*0118*/ 	.word	0x000000ff
        /*011c*/ 	.word	0x00000040
        /*0120*/ 	.short	0x0100
        /*0122*/ 	.byte	0x09
	.zero		1


	//   ....[9]....
        /*0124*/ 	.word	0x00000870
        /*0128*/ 	.word	0x000000ff
        /*012c*/ 	.word	0x00000048
        /*0130*/ 	.short	0x0100
        /*0132*/ 	.byte	0x09
	.zero		1


	//   ....[10]....
        /*0134*/ 	.word	0x00000880
        /*0138*/ 	.word	0x000000ff
        /*013c*/ 	.word	0x00000050
        /*0140*/ 	.short	0x0100
        /*0142*/ 	.byte	0x09
	.zero		1


	//   ....[11]....
        /*0144*/ 	.word	0x00000890
        /*0148*/ 	.word	0x000000ff
        /*014c*/ 	.word	0x00000058
        /*0150*/ 	.short	0x0100
        /*0152*/ 	.byte	0x09
	.zero		1


	//   ....[12]....
        /*0154*/ 	.word	0x00001640
        /*0158*/ 	.word	0x000000ff
        /*015c*/ 	.word	0xfffffff8
        /*0160*/ 	.short	0x010a
        /*0162*/ 	.byte	0x0c
	.zero		1


	//   ....[13]....
        /*0164*/ 	.word	0x00001b10
        /*0168*/ 	.word	0x000000ff
        /*016c*/ 	.word	0x00000000
        /*0170*/ 	.short	0x010a
        /*0172*/ 	.byte	0x08
	.zero		1


	//   ....[14]....
        /*0174*/ 	.word	0x00001b70
        /*0178*/ 	.word	0x000000ff
        /*017c*/ 	.word	0x00000000
        /*0180*/ 	.short	0x010a
        /*0182*/ 	.byte	0x08
	.zero		1


	//   ....[15]....
        /*0184*/ 	.word	0x00001e30
        /*0188*/ 	.word	0x00000015
        /*018c*/ 	.word	0x00000000
        /*0190*/ 	.short	0x0101
        /*0192*/ 	.byte	0x3f
	.zero		1


	//   ....[16]....
        /*0194*/ 	.word	0x00001fb0
        /*0198*/ 	.word	0x00000014
        /*019c*/ 	.word	0x00000000
        /*01a0*/ 	.short	0x0101
        /*01a2*/ 	.byte	0x14
	.zero		1


	//   ....[17]....
        /*01a4*/ 	.word	0x00002000
        /*01a8*/ 	.word	0x000000ff
        /*01ac*/ 	.word	0x00000008
        /*01b0*/ 	.short	0x010a
        /*01b2*/ 	.byte	0x0c
	.zero		1


	//   ....[18]....
        /*01b4*/ 	.word	0x0000b440
        /*01b8*/ 	.word	0x00000004
        /*01bc*/ 	.word	0x00000000
        /*01c0*/ 	.short	0x0101
        /*01c2*/ 	.byte	0x14
	.zero		1


	//   ....[19]....
        /*01c4*/ 	.word	0x0000bde0
        /*01c8*/ 	.word	0x00000015
        /*01cc*/ 	.word	0x00000018
        /*01d0*/ 	.short	0x010a
        /*01d2*/ 	.byte	0x3f
	.zero		1


	//   ....[20]....
        /*01d4*/ 	.word	0x0000c2a0
        /*01d8*/ 	.word	0x0000000a
        /*01dc*/ 	.word	0x00000068
        /*01e0*/ 	.short	0x0101
        /*01e2*/ 	.byte	0x3f
	.zero		1


	//   ....[21]....
        /*01e4*/ 	.word	0x0000ca00
        /*01e8*/ 	.word	0x00000007
        /*01ec*/ 	.word	0x00000000
        /*01f0*/ 	.short	0x010a
        /*01f2*/ 	.byte	0x3f
	.zero		1


	//   ....[22]....
        /*01f4*/ 	.word	0x0000ca80
        /*01f8*/ 	.word	0x00000006
        /*01fc*/ 	.word	0x00000000
        /*0200*/ 	.short	0x010a
        /*0202*/ 	.byte	0x3f
	.zero		1


	//   ....[23]....
        /*0204*/ 	.word	0x0000cb10
        /*0208*/ 	.word	0x00000003
        /*020c*/ 	.word	0x00000000
        /*0210*/ 	.short	0x010a
        /*0212*/ 	.byte	0x3f
	.zero		1


	//   ....[24]....
        /*0214*/ 	.word	0x0000cb80
        /*0218*/ 	.word	0x00000014
        /*021c*/ 	.word	0xfffffff8
        /*0220*/ 	.short	0x010a
        /*0222*/ 	.byte	0x3f
	.zero		1


	//   ....[25]....
        /*0224*/ 	.word	0x0000cbe0
        /*0228*/ 	.word	0x00000016
        /*022c*/ 	.word	0x00000000
        /*0230*/ 	.short	0x010a
        /*0232*/ 	.byte	0x3f
	.zero		1


	//   ....[26]....
        /*0234*/ 	.word	0x0000cc40
        /*0238*/ 	.word	0x00000014
        /*023c*/ 	.word	0x00000008
        /*0240*/ 	.short	0x010a
        /*0242*/ 	.byte	0x3f
	.zero		1


	//   ....[27]....
        /*0244*/ 	.word	0x0000cd10
        /*0248*/ 	.word	0x00000015
        /*024c*/ 	.word	0x00000018
        /*0250*/ 	.short	0x010a
        /*0252*/ 	.byte	0x3f
	.zero		1


	//   ....[28]....
        /*0254*/ 	.word	0x0000cdf0
        /*0258*/ 	.word	0x00000007
        /*025c*/ 	.word	0x00000000
        /*0260*/ 	.short	0x010a
        /*0262*/ 	.byte	0x3f
	.zero		1


	//   ....[29]....
        /*0264*/ 	.word	0x0000ce40
        /*0268*/ 	.word	0x00000006
        /*026c*/ 	.word	0x00000000
        /*0270*/ 	.short	0x010a
        /*0272*/ 	.byte	0x3f
	.zero		1


	//----- nvinfo : EIATTR_NUM_MBARRIERS
	.align		4
.L_28:
        /*0274*/ 	.byte	0x03, 0x38
        /*0276*/ 	.short	0x000c


	//----- nvinfo : EIATTR_EXIT_INSTR_OFFSETS
	.align		4
        /*0278*/ 	.byte	0x04, 0x1c
        /*027a*/ 	.short	(.L_30 - .L_29)


	//   ....[0]....
.L_29:
        /*027c*/ 	.word	0x00001330


	//   ....[1]....
        /*0280*/ 	.word	0x00001390


	//   ....[2]....
        /*0284*/ 	.word	0x0000ba50


	//   ....[3]....
        /*0288*/ 	.word	0x0000ba80


	//   ....[4]....
        /*028c*/ 	.word	0x0000cb60


	//----- nvinfo : EIATTR_MAX_THREADS
	.align		4
.L_30:
        /*0290*/ 	.byte	0x04, 0x05
        /*0292*/ 	.short	(.L_32 - .L_31)
.L_31:
        /*0294*/ 	.word	0x00000180
        /*0298*/ 	.word	0x00000001
        /*029c*/ 	.word	0x00000001


	//----- nvinfo : EIATTR_CRS_STACK_SIZE
	.align		4
.L_32:
        /*02a0*/ 	.byte	0x04, 0x1e
        /*02a2*/ 	.short	(.L_34 - .L_33)
.L_33:
        /*02a4*/ 	.word	0x00000000


	//----- nvinfo : EIATTR_CBANK_PARAM_SIZE
	.align		4
.L_34:
        /*02a8*/ 	.byte	0x03, 0x19
        /*02aa*/ 	.short	0x0570


	//----- nvinfo : EIATTR_PARAM_CBANK
	.align		4
        /*02ac*/ 	.byte	0x04, 0x0a
        /*02ae*/ 	.short	(.L_36 - .L_35)
	.align		4
.L_35:
        /*02b0*/ 	.word	index@(.nv.constant0._ZN7cutlass13device_kernelINS_4gemm6kernel13GemmUniversalIN4cute5tupleIJiiiiEEENS1_10collective13CollectiveMmaINS1_40MainloopSm90TmaGmmaWarpSpecializedSparseILi3ENS5_IJNS4_1CILi1EEENSA_ILi2EEESB_EEENS1_32KernelTmaWarpSpecializedPingpongEEENS5_IJNSA_ILi64EEENSA_ILi256EEENSA_ILi128EEEEEENS_6half_tENS5_IJNS4_6LayoutINS5_IJiNS5_IJSC_iEEEiEEENS5_IJlNS5_IJSB_SC_EEElEEEEENSL_INS5_IJNS5_IJNS5_IJNSA_ILi8EEESC_NSA_ILi4EEEEEEiEEENS5_IJNS5_IJNSA_ILi16EEESC_SS_EEEiEEEiEEENS5_IJNS5_IJNS5_IJSI_SV_NSA_ILi2048EEEEEENSA_ILi8192EEEEEENS5_IJNS5_IJSB_NSA_ILi1024EEENSA_ILi32EEEEEElEEElEEEEEEEESK_NS5_IJlSB_lEEENS4_8TiledMMAINS4_8MMA_AtomIJNS4_4SM904GMMA6SPARSE27GMMA_64x256x32_F32F16F16_SSILNS1E_5MajorE0ELS1H_0ELNS1E_7ScaleInE1ELS1I_1ELNS1E_9SparseSelE0EEEEEENSL_INS5_IJSB_SB_SB_EEENS5_IJNSA_ILi0EEES1N_S1N_EEEEENS5_IJNS4_10UnderscoreES1Q_S1Q_EEEEENS4_23SM90_TMA_LOAD_MULTICASTENS4_14ComposedLayoutINS4_7SwizzleILi3ELi4ELi3EEENS4_25smem_sparse_ptr_flag_bitsILi2ELi16EEENSL_INS5_IJNS5_IJSB_SR_EEENS5_IJSC_SG_EEEEEENS5_IJNS5_IJS1N_SI_EEESO_EEEEEEEvNS4_8identityENS4_13SM90_TMA_LOADENS1U_IS1W_NS4_18smem_ptr_flag_bitsILi16EEENSL_INS5_IJSR_SG_EEENS5_IJSG_SB_EEEEEEEvS26_EENS_8epilogue10collective6detail29Sm90TmaWarpSpecializedAdapterINS2G_15DefaultEpilogueIfNS5_IJSB_llEEES2K_NS2F_6thread17LinearCombinationIfLi1EffLNS2L_9ScaleType4KindE0ELNS_15FloatRoundStyleE2EfEENS1_15EpilogueDefaultEEEEEvvEEEEvNT_6ParamsE)
        /*02b4*/ 	.short	0x0210
        /*02b6*/ 	.short	0x0570


	//----- nvinfo : EIATTR_SW_WAR
	.align		4
.L_36:
        /*02b8*/ 	.byte	0x04, 0x36
        /*02ba*/ 	.short	(.L_38 - .L_37)
.L_37:
        /*02bc*/ 	.word	0x00000008
.L_38:


//--------------------- .nv.callgraph             --------------------------
	.section	.nv.callgraph,"",@"SHT_CUDA_CALLGRAPH"
	.align	4
	.sectionentsize	8
	.align		4
        /*0000*/ 	.word	0x00000000
	.align		4
        /*0004*/ 	.word	0xffffffff
	.align		4
        /*0008*/ 	.word	0x00000000
	.align		4
        /*000c*/ 	.word	0xfffffffe
	.align		4
        /*0010*/ 	.word	0x00000000
	.align		4
        /*0014*/ 	.word	0xfffffffd
	.align		4
        /*0018*/ 	.word	0x00000000
	.align		4
        /*001c*/ 	.word	0xfffffffc


//--------------------- .nv.constant4             --------------------------
	.section	.nv.constant4,"a",@progbits
	.align	8
	.align		8
.nv.constant4:
        /*0000*/ 	.dword	_ZN39_INTERNAL_cf7e1d6e_4_k_cu_fbab143f_27494cuda3std3__45__cpo5beginE
	.align		8
        /*0008*/ 	.dword	_ZN39_INTERNAL_cf7e1d6e_4_k_cu_fbab143f_27494cuda3std3__45__cpo3endE
	.align		8
        /*0010*/ 	.dword	_ZN39_INTERNAL_cf7e1d6e_4_k_cu_fbab143f_27494cuda3std3__45__cpo6cbeginE
	.align		8
        /*0018*/ 	.dword	_ZN39_INTERNAL_cf7e1d6e_4_k_cu_fbab143f_27494cuda3std3__45__cpo4cendE
	.align		8
        /*0020*/ 	.dword	_ZN39_INTERNAL_cf7e1d6e_4_k_cu_fbab143f_27494cuda3std3__441_GLOBAL__N__cf7e1d6e_4_k_cu_fbab143f_27496ignoreE
	.align		8
        /*0028*/ 	.dword	_ZN39_INTERNAL_cf7e1d6e_4_k_cu_fbab143f_27494cuda3std3__419piecewise_constructE
	.align		8
        /*0030*/ 	.dword	_ZN39_INTERNAL_cf7e1d6e_4_k_cu_fbab143f_27494cuda3std3__48in_placeE
	.align		8
        /*0038*/ 	.dword	_ZN39_INTERNAL_cf7e1d6e_4_k_cu_fbab143f_27494cuda3std6ranges3__45__cpo4swapE
	.align		8
        /*0040*/ 	.dword	_ZN39_INTERNAL_cf7e1d6e_4_k_cu_fbab143f_27494cuda3std6ranges3__45__cpo9iter_moveE
	.align		8
        /*0048*/ 	.dword	_ZN39_INTERNAL_cf7e1d6e_4_k_cu_fbab143f_27494cute7productE
	.align		8
        /*0050*/ 	.dword	_ZN39_INTERNAL_cf7e1d6e_4_k_cu_fbab143f_27494cute1_E


//--------------------- .text._ZN7cutlass13device_kernelINS_4gemm6kernel13GemmUniversalIN4cute5tupleIJiiiiEEENS1_10collective13CollectiveMmaINS1_40MainloopSm90TmaGmmaWarpSpecializedSparseILi3ENS5_IJNS4_1CILi1EEENSA_ILi2EEESB_EEENS1_32KernelTmaWarpSpecializedPingpongEEENS5_IJNSA_ILi64EEENSA_ILi256EEENSA_ILi128EEEEEENS_6half_tENS5_IJNS4_6LayoutINS5_IJiNS5_IJSC_iEEEiEEENS5_IJlNS5_IJSB_SC_EEElEEEEENSL_INS5_IJNS5_IJNS5_IJNSA_ILi8EEESC_NSA_ILi4EEEEEEiEEENS5_IJNS5_IJNSA_ILi16EEESC_SS_EEEiEEEiEEENS5_IJNS5_IJNS5_IJSI_SV_NSA_ILi2048EEEEEENSA_ILi8192EEEEEENS5_IJNS5_IJSB_NSA_ILi1024EEENSA_ILi32EEEEEElEEElEEEEEEEESK_NS5_IJlSB_lEEENS4_8TiledMMAINS4_8MMA_AtomIJNS4_4SM904GMMA6SPARSE27GMMA_64x256x32_F32F16F16_SSILNS1E_5MajorE0ELS1H_0ELNS1E_7ScaleInE1ELS1I_1ELNS1E_9SparseSelE0EEEEEENSL_INS5_IJSB_SB_SB_EEENS5_IJNSA_ILi0EEES1N_S1N_EEEEENS5_IJNS4_10UnderscoreES1Q_S1Q_EEEEENS4_23SM90_TMA_LOAD_MULTICASTENS4_14ComposedLayoutINS4_7SwizzleILi3ELi4ELi3EEENS4_25smem_sparse_ptr_flag_bitsILi2ELi16EEENSL_INS5_IJNS5_IJSB_SR_EEENS5_IJSC_SG_EEEEEENS5_IJNS5_IJS1N_SI_EEESO_EEEEEEEvNS4_8identityENS4_13SM90_TMA_LOADENS1U_IS1W_NS4_18smem_ptr_flag_bitsILi16EEENSL_INS5_IJSR_SG_EEENS5_IJSG_SB_EEEEEEEvS26_EENS_8epilogue10collective6detail29Sm90TmaWarpSpecializedAdapterINS2G_15DefaultEpilogueIfNS5_IJSB_llEEES2K_NS2F_6thread17LinearCombinationIfLi1EffLNS2L_9ScaleType4KindE0ELNS_15FloatRoundStyleE2EfEENS1_15EpilogueDefaultEEEEEvvEEEEvNT_6ParamsE --------------------------
	.section	.text._ZN7cutlass13device_kernelINS_4gemm6kernel13GemmUniversalIN4cute5tupleIJiiiiEEENS1_10collective13CollectiveMmaINS1_40MainloopSm90TmaGmmaWarpSpecializedSparseILi3ENS5_IJNS4_1CILi1EEENSA_ILi2EEESB_EEENS1_32KernelTmaWarpSpecializedPingpongEEENS5_IJNSA_ILi64EEENSA_ILi256EEENSA_ILi128EEEEEENS_6half_tENS5_IJNS4_6LayoutINS5_IJiNS5_IJSC_iEEEiEEENS5_IJlNS5_IJSB_SC_EEElEEEEENSL_INS5_IJNS5_IJNS5_IJNSA_ILi8EEESC_NSA_ILi4EEEEEEiEEENS5_IJNS5_IJNSA_ILi16EEESC_SS_EEEiEEEiEEENS5_IJNS5_IJNS5_IJSI_SV_NSA_ILi2048EEEEEENSA_ILi8192EEEEEENS5_IJNS5_IJSB_NSA_ILi1024EEENSA_ILi32EEEEEElEEElEEEEEEEESK_NS5_IJlSB_lEEENS4_8TiledMMAINS4_8MMA_AtomIJNS4_4SM904GMMA6SPARSE27GMMA_64x256x32_F32F16F16_SSILNS1E_5MajorE0ELS1H_0ELNS1E_7ScaleInE1ELS1I_1ELNS1E_9SparseSelE0EEEEEENSL_INS5_IJSB_SB_SB_EEENS5_IJNSA_ILi0EEES1N_S1N_EEEEENS5_IJNS4_10UnderscoreES1Q_S1Q_EEEEENS4_23SM90_TMA_LOAD_MULTICASTENS4_14ComposedLayoutINS4_7SwizzleILi3ELi4ELi3EEENS4_25smem_sparse_ptr_flag_bitsILi2ELi16EEENSL_INS5_IJNS5_IJSB_SR_EEENS5_IJSC_SG_EEEEEENS5_IJNS5_IJS1N_SI_EEESO_EEEEEEEvNS4_8identityENS4_13SM90_TMA_LOADENS1U_IS1W_NS4_18smem_ptr_flag_bitsILi16EEENSL_INS5_IJSR_SG_EEENS5_IJSG_SB_EEEEEEEvS26_EENS_8epilogue10collective6detail29Sm90TmaWarpSpecializedAdapterINS2G_15DefaultEpilogueIfNS5_IJSB_llEEES2K_NS2F_6thread17LinearCombinationIfLi1EffLNS2L_9ScaleType4KindE0ELNS_15FloatRoundStyleE2EfEENS1_15EpilogueDefaultEEEEEvvEEEEvNT_6ParamsE,"ax",@progbits
	.align	128
.text._ZN7cutlass13device_kernelINS_4gemm6kernel13GemmUniversalIN4cute5tupleIJiiiiEEENS1_10collective13CollectiveMmaINS1_40MainloopSm90TmaGmmaWarpSpecializedSparseILi3ENS5_IJNS4_1CILi1EEENSA_ILi2EEESB_EEENS1_32KernelTmaWarpSpecializedPingpongEEENS5_IJNSA_ILi64EEENSA_ILi256EEENSA_ILi128EEEEEENS_6half_tENS5_IJNS4_6LayoutINS5_IJiNS5_IJSC_iEEEiEEENS5_IJlNS5_IJSB_SC_EEElEEEEENSL_INS5_IJNS5_IJNS5_IJNSA_ILi8EEESC_NSA_ILi4EEEEEEiEEENS5_IJNS5_IJNSA_ILi16EEESC_SS_EEEiEEEiEEENS5_IJNS5_IJNS5_IJSI_SV_NSA_ILi2048EEEEEENSA_ILi8192EEEEEENS5_IJNS5_IJSB_NSA_ILi1024EEENSA_ILi32EEEEEElEEElEEEEEEEESK_NS5_IJlSB_lEEENS4_8TiledMMAINS4_8MMA_AtomIJNS4_4SM904GMMA6SPARSE27GMMA_64x256x32_F32F16F16_SSILNS1E_5MajorE0ELS1H_0ELNS1E_7ScaleInE1ELS1I_1ELNS1E_9SparseSelE0EEEEEENSL_INS5_IJSB_SB_SB_EEENS5_IJNSA_ILi0EEES1N_S1N_EEEEENS5_IJNS4_10UnderscoreES1Q_S1Q_EEEEENS4_23SM90_TMA_LOAD_MULTICASTENS4_14ComposedLayoutINS4_7SwizzleILi3ELi4ELi3EEENS4_25smem_sparse_ptr_flag_bitsILi2ELi16EEENSL_INS5_IJNS5_IJSB_SR_EEENS5_IJSC_SG_EEEEEENS5_IJNS5_IJS1N_SI_EEESO_EEEEEEEvNS4_8identityENS4_13SM90_TMA_LOADENS1U_IS1W_NS4_18smem_ptr_flag_bitsILi16EEENSL_INS5_IJSR_SG_EEENS5_IJSG_SB_EEEEEEEvS26_EENS_8epilogue10collective6detail29Sm90TmaWarpSpecializedAdapterINS2G_15DefaultEpilogueIfNS5_IJSB_llEEES2K_NS2F_6thread17LinearCombinationIfLi1EffLNS2L_9ScaleType4KindE0ELNS_15FloatRoundStyleE2EfEENS1_15EpilogueDefaultEEEEEvvEEEEvNT_6ParamsE:
        .type           _ZN7cutlass13device_kernelINS_4gemm6kernel13GemmUniversalIN4cute5tupleIJiiiiEEENS1_10collective13CollectiveMmaINS1_40MainloopSm90TmaGmmaWarpSpecializedSparseILi3ENS5_IJNS4_1CILi1EEENSA_ILi2EEESB_EEENS1_32KernelTmaWarpSpecializedPingpongEEENS5_IJNSA_ILi64EEENSA_ILi256EEENSA_ILi128EEEEEENS_6half_tENS5_IJNS4_6LayoutINS5_IJiNS5_IJSC_iEEEiEEENS5_IJlNS5_IJSB_SC_EEElEEEEENSL_INS5_IJNS5_IJNS5_IJNSA_ILi8EEESC_NSA_ILi4EEEEEEiEEENS5_IJNS5_IJNSA_ILi16EEESC_SS_EEEiEEEiEEENS5_IJNS5_IJNS5_IJSI_SV_NSA_ILi2048EEEEEENSA_ILi8192EEEEEENS5_IJNS5_IJSB_NSA_ILi1024EEENSA_ILi32EEEEEElEEElEEEEEEEESK_NS5_IJlSB_lEEENS4_8TiledMMAINS4_8MMA_AtomIJNS4_4SM904GMMA6SPARSE27GMMA_64x256x32_F32F16F16_SSILNS1E_5MajorE0ELS1H_0ELNS1E_7ScaleInE1ELS1I_1ELNS1E_9SparseSelE0EEEEEENSL_INS5_IJSB_SB_SB_EEENS5_IJNSA_ILi0EEES1N_S1N_EEEEENS5_IJNS4_10UnderscoreES1Q_S1Q_EEEEENS4_23SM90_TMA_LOAD_MULTICASTENS4_14ComposedLayoutINS4_7SwizzleILi3ELi4ELi3EEENS4_25smem_sparse_ptr_flag_bitsILi2ELi16EEENSL_INS5_IJNS5_IJSB_SR_EEENS5_IJSC_SG_EEEEEENS5_IJNS5_IJS1N_SI_EEESO_EEEEEEEvNS4_8identityENS4_13SM90_TMA_LOADENS1U_IS1W_NS4_18smem_ptr_flag_bitsILi16EEENSL_INS5_IJSR_SG_EEENS5_IJSG_SB_EEEEEEEvS26_EENS_8epilogue10collective6detail29Sm90TmaWarpSpecializedAdapterINS2G_15DefaultEpilogueIfNS5_IJSB_llEEES2K_NS2F_6thread17LinearCombinationIfLi1EffLNS2L_9ScaleType4KindE0ELNS_15FloatRoundStyleE2EfEENS1_15EpilogueDefaultEEEEEvvEEEEvNT_6ParamsE,@function
        .size           _ZN7cutlass13device_kernelINS_4gemm6kernel13GemmUniversalIN4cute5tupleIJiiiiEEENS1_10collective13CollectiveMmaINS1_40MainloopSm90TmaGmmaWarpSpecializedSparseILi3ENS5_IJNS4_1CILi1EEENSA_ILi2EEESB_EEENS1_32KernelTmaWarpSpecializedPingpongEEENS5_IJNSA_ILi64EEENSA_ILi256EEENSA_ILi128EEEEEENS_6half_tENS5_IJNS4_6LayoutINS5_IJiNS5_IJSC_iEEEiEEENS5_IJlNS5_IJSB_SC_EEElEEEEENSL_INS5_IJNS5_IJNS5_IJNSA_ILi8EEESC_NSA_ILi4EEEEEEiEEENS5_IJNS5_IJNSA_ILi16EEESC_SS_EEEiEEEiEEENS5_IJNS5_IJNS5_IJSI_SV_NSA_ILi2048EEEEEENSA_ILi8192EEEEEENS5_IJNS5_IJSB_NSA_ILi1024EEENSA_ILi32EEEEEElEEElEEEEEEEESK_NS5_IJlSB_lEEENS4_8TiledMMAINS4_8MMA_AtomIJNS4_4SM904GMMA6SPARSE27GMMA_64x256x32_F32F16F16_SSILNS1E_5MajorE0ELS1H_0ELNS1E_7ScaleInE1ELS1I_1ELNS1E_9SparseSelE0EEEEEENSL_INS5_IJSB_SB_SB_EEENS5_IJNSA_ILi0EEES1N_S1N_EEEEENS5_IJNS4_10UnderscoreES1Q_S1Q_EEEEENS4_23SM90_TMA_LOAD_MULTICASTENS4_14ComposedLayoutINS4_7SwizzleILi3ELi4ELi3EEENS4_25smem_sparse_ptr_flag_bitsILi2ELi16EEENSL_INS5_IJNS5_IJSB_SR_EEENS5_IJSC_SG_EEEEEENS5_IJNS5_IJS1N_SI_EEESO_EEEEEEEvNS4_8identityENS4_13SM90_TMA_LOADENS1U_IS1W_NS4_18smem_ptr_flag_bitsILi16EEENSL_INS5_IJSR_SG_EEENS5_IJSG_SB_EEEEEEEvS26_EENS_8epilogue10collective6detail29Sm90TmaWarpSpecializedAdapterINS2G_15DefaultEpilogueIfNS5_IJSB_llEEES2K_NS2F_6thread17LinearCombinationIfLi1EffLNS2L_9ScaleType4KindE0ELNS_15FloatRoundStyleE2EfEENS1_15EpilogueDefaultEEEEEvvEEEEvNT_6ParamsE,(.L_x_318 - _ZN7cutlass13device_kernelINS_4gemm6kernel13GemmUniversalIN4cute5tupleIJiiiiEEENS1_10collective13CollectiveMmaINS1_40MainloopSm90TmaGmmaWarpSpecializedSparseILi3ENS5_IJNS4_1CILi1EEENSA_ILi2EEESB_EEENS1_32KernelTmaWarpSpecializedPingpongEEENS5_IJNSA_ILi64EEENSA_ILi256EEENSA_ILi128EEEEEENS_6half_tENS5_IJNS4_6LayoutINS5_IJiNS5_IJSC_iEEEiEEENS5_IJlNS5_IJSB_SC_EEElEEEEENSL_INS5_IJNS5_IJNS5_IJNSA_ILi8EEESC_NSA_ILi4EEEEEEiEEENS5_IJNS5_IJNSA_ILi16EEESC_SS_EEEiEEEiEEENS5_IJNS5_IJNS5_IJSI_SV_NSA_ILi2048EEEEEENSA_ILi8192EEEEEENS5_IJNS5_IJSB_NSA_ILi1024EEENSA_ILi32EEEEEElEEElEEEEEEEESK_NS5_IJlSB_lEEENS4_8TiledMMAINS4_8MMA_AtomIJNS4_4SM904GMMA6SPARSE27GMMA_64x256x32_F32F16F16_SSILNS1E_5MajorE0ELS1H_0ELNS1E_7ScaleInE1ELS1I_1ELNS1E_9SparseSelE0EEEEEENSL_INS5_IJSB_SB_SB_EEENS5_IJNSA_ILi0EEES1N_S1N_EEEEENS5_IJNS4_10UnderscoreES1Q_S1Q_EEEEENS4_23SM90_TMA_LOAD_MULTICASTENS4_14ComposedLayoutINS4_7SwizzleILi3ELi4ELi3EEENS4_25smem_sparse_ptr_flag_bitsILi2ELi16EEENSL_INS5_IJNS5_IJSB_SR_EEENS5_IJSC_SG_EEEEEENS5_IJNS5_IJS1N_SI_EEESO_EEEEEEEvNS4_8identityENS4_13SM90_TMA_LOADENS1U_IS1W_NS4_18smem_ptr_flag_bitsILi16EEENSL_INS5_IJSR_SG_EEENS5_IJSG_SB_EEEEEEEvS26_EENS_8epilogue10collective6detail29Sm90TmaWarpSpecializedAdapterINS2G_15DefaultEpilogueIfNS5_IJSB_llEEES2K_NS2F_6thread17LinearCombinationIfLi1EffLNS2L_9ScaleType4KindE0ELNS_15FloatRoundStyleE2EfEENS1_15EpilogueDefaultEEEEEvvEEEEvNT_6ParamsE)
        .other          _ZN7cutlass13device_kernelINS_4gemm6kernel13GemmUniversalIN4cute5tupleIJiiiiEEENS1_10collective13CollectiveMmaINS1_40MainloopSm90TmaGmmaWarpSpecializedSparseILi3ENS5_IJNS4_1CILi1EEENSA_ILi2EEESB_EEENS1_32KernelTmaWarpSpecializedPingpongEEENS5_IJNSA_ILi64EEENSA_ILi256EEENSA_ILi128EEEEEENS_6half_tENS5_IJNS4_6LayoutINS5_IJiNS5_IJSC_iEEEiEEENS5_IJlNS5_IJSB_SC_EEElEEEEENSL_INS5_IJNS5_IJNS5_IJNSA_ILi8EEESC_NSA_ILi4EEEEEEiEEENS5_IJNS5_IJNSA_ILi16EEESC_SS_EEEiEEEiEEENS5_IJNS5_IJNS5_IJSI_SV_NSA_ILi2048EEEEEENSA_ILi8192EEEEEENS5_IJNS5_IJSB_NSA_ILi1024EEENSA_ILi32EEEEEElEEElEEEEEEEESK_NS5_IJlSB_lEEENS4_8TiledMMAINS4_8MMA_AtomIJNS4_4SM904GMMA6SPARSE27GMMA_64x256x32_F32F16F16_SSILNS1E_5MajorE0ELS1H_0ELNS1E_7ScaleInE1ELS1I_1ELNS1E_9SparseSelE0EEEEEENSL_INS5_IJSB_SB_SB_EEENS5_IJNSA_ILi0EEES1N_S1N_EEEEENS5_IJNS4_10UnderscoreES1Q_S1Q_EEEEENS4_23SM90_TMA_LOAD_MULTICASTENS4_14ComposedLayoutINS4_7SwizzleILi3ELi4ELi3EEENS4_25smem_sparse_ptr_flag_bitsILi2ELi16EEENSL_INS5_IJNS5_IJSB_SR_EEENS5_IJSC_SG_EEEEEENS5_IJNS5_IJS1N_SI_EEESO_EEEEEEEvNS4_8identityENS4_13SM90_TMA_LOADENS1U_IS1W_NS4_18smem_ptr_flag_bitsILi16EEENSL_INS5_IJSR_SG_EEENS5_IJSG_SB_EEEEEEEvS26_EENS_8epilogue10collective6detail29Sm90TmaWarpSpecializedAdapterINS2G_15DefaultEpilogueIfNS5_IJSB_llEEES2K_NS2F_6thread17LinearCombinationIfLi1EffLNS2L_9ScaleType4KindE0ELNS_15FloatRoundStyleE2EfEENS1_15EpilogueDefaultEEEEEvvEEEEvNT_6ParamsE,@"STO_CUDA_ENTRY STV_DEFAULT"
_ZN7cutlass13device_kernelINS_4gemm6kernel13GemmUniversalIN4cute5tupleIJiiiiEEENS1_10collective13CollectiveMmaINS1_40MainloopSm90TmaGmmaWarpSpecializedSparseILi3ENS5_IJNS4_1CILi1EEENSA_ILi2EEESB_EEENS1_32KernelTmaWarpSpecializedPingpongEEENS5_IJNSA_ILi64EEENSA_ILi256EEENSA_ILi128EEEEEENS_6half_tENS5_IJNS4_6LayoutINS5_IJiNS5_IJSC_iEEEiEEENS5_IJlNS5_IJSB_SC_EEElEEEEENSL_INS5_IJNS5_IJNS5_IJNSA_ILi8EEESC_NSA_ILi4EEEEEEiEEENS5_IJNS5_IJNSA_ILi16EEESC_SS_EEEiEEEiEEENS5_IJNS5_IJNS5_IJSI_SV_NSA_ILi2048EEEEEENSA_ILi8192EEEEEENS5_IJNS5_IJSB_NSA_ILi1024EEENSA_ILi32EEEEEElEEElEEEEEEEESK_NS5_IJlSB_lEEENS4_8TiledMMAINS4_8MMA_AtomIJNS4_4SM904GMMA6SPARSE27GMMA_64x256x32_F32F16F16_SSILNS1E_5MajorE0ELS1H_0ELNS1E_7ScaleInE1ELS1I_1ELNS1E_9SparseSelE0EEEEEENSL_INS5_IJSB_SB_SB_EEENS5_IJNSA_ILi0EEES1N_S1N_EEEEENS5_IJNS4_10UnderscoreES1Q_S1Q_EEEEENS4_23SM90_TMA_LOAD_MULTICASTENS4_14ComposedLayoutINS4_7SwizzleILi3ELi4ELi3EEENS4_25smem_sparse_ptr_flag_bitsILi2ELi16EEENSL_INS5_IJNS5_IJSB_SR_EEENS5_IJSC_SG_EEEEEENS5_IJNS5_IJS1N_SI_EEESO_EEEEEEEvNS4_8identityENS4_13SM90_TMA_LOADENS1U_IS1W_NS4_18smem_ptr_flag_bitsILi16EEENSL_INS5_IJSR_SG_EEENS5_IJSG_SB_EEEEEEEvS26_EENS_8epilogue10collective6detail29Sm90TmaWarpSpecializedAdapterINS2G_15DefaultEpilogueIfNS5_IJSB_llEEES2K_NS2F_6thread17LinearCombinationIfLi1EffLNS2L_9ScaleType4KindE0ELNS_15FloatRoundStyleE2EfEENS1_15EpilogueDefaultEEEEEvvEEEEvNT_6ParamsE:
[----:B------:R-:W-:Y:S01]  /*0000*/  LDC R1, c[0x0][0x28] ;  /* 0x00000a00ff017b82 */ /* 0x000fe20000000800 */
[----:B------:R-:W0:Y:S01]  /*0010*/  S2R R14, SR_TID.X ;  /* 0x00000000000e7919 */ /* 0x000e220000002100 */
[----:B------:R-:W-:Y:S01]  /*0020*/  ELECT P0, URZ, PT ;  /* 0x00000000003f782f */ /* 0x000fe20003800000 */
[----:B------:R-:W-:Y:S01]  /*0030*/  BSSY B0, `(.L_x_0) ;  /* 0x0000012000007945 */ /* 0x000fe20003800000 */
[--C-:B0-----:R-:W-:Y:S02]  /*0040*/  SHF.R.U32.HI R0, RZ, 0x5, R14.reuse ;  /* 0x00000005ff007819 */ /* 0x101fe4000001160e */
[----:B------:R-:W-:-:S03]  /*0050*/  SHF.R.U32.HI R4, RZ, 0x7, R14 ;  /* 0x00000007ff047819 */ /* 0x000fc6000001160e */
[----:B------:R-:W0:Y:S04]  /*0060*/  SHFL.IDX PT, R2, R0, RZ, 0x1f ;  /* 0x00001fff00027589 */ /* 0x000e2800000e0000 */
[----:B------:R1:W2:Y:S01]  /*0070*/  SHFL.IDX PT, R5, R4, RZ, 0x1f ;  /* 0x00001fff04057589 */ /* 0x0002a200000e0000 */
[----:B0-----:R-:W-:-:S13]  /*0080*/  ISETP.NE.OR P0, PT, R2, RZ, !P0 ;  /* 0x000000ff0200720c */ /* 0x001fda0004705670 */
[----:B-12---:R-:W-:Y:S05]  /*0090*/  @P0 BRA `(.L_x_1) ;  /* 0x00000000002c0947 */ /* 0x006fea0003800000 */
[----:B------:R-:W-:Y:S02]  /*00a0*/  ULDC.64 UR4, c[0x0][0x198] ;  /* 0x0000660000047ab9 */ /* 0x000fe40000000a00 */
[----:B------:R-:W-:Y:S02]  /*00b0*/  UIADD3 UR6, UP0, UR4, 0xf0, URZ ;  /* 0x000000f004067890 */ /* 0x000fe4000ff1e03f */
[----:B------:R-:W-:Y:S02]  /*00c0*/  UIADD3 UR8, UP1, UR4, 0x1f0, URZ ;  /* 0x000001f004087890 */ /* 0x000fe4000ff3e03f */
[----:B------:R-:W-:Y:S02]  /*00d0*/  UIADD3 UR4, UP2, UR4, 0x2f0, URZ ;  /* 0x000002f004047890 */ /* 0x000fe4000ff5e03f */
[----:B------:R-:W-:Y:S02]  /*00e0*/  UIADD3.X UR7, URZ, UR5, URZ, UP0, !UPT ;  /* 0x000000053f077290 */ /* 0x000fe400087fe43f */
[----:B------:R-:W-:-:S02]  /*00f0*/  UIADD3.X UR9, URZ, UR5, URZ, UP1, !UPT ;  /* 0x000000053f097290 */ /* 0x000fc40008ffe43f */
[----:B------:R-:W-:-:S05]  /*0100*/  UIADD3.X UR5, URZ, UR5, URZ, UP2, !UPT ;  /* 0x000000053f057290 */ /* 0x000fca00097fe43f */
[----:B------:R0:W-:Y:S02]  /*0110*/  UTMACCTL.PF [UR6] ;  /* 0x00000000060079b9 */ /* 0x0001e40008040000 */
[----:B------:R0:W-:Y:S02]  /*0120*/  UTMACCTL.PF [UR8] ;  /* 0x00000000080079b9 */ /* 0x0001e40008040000 */
[----:B------:R0:W-:Y:S02]  /*0130*/  UTMACCTL.PF [UR4] ;  /* 0x00000000040079b9 */ /* 0x0001e40008040000 */
[----:B0-----:R-:W-:Y:S01]  /*0140*/  NOP ;  /* 0x0000000000007918 */ /* 0x001fe20000000000 */
.L_x_1:
[----:B------:R-:W-:Y:S05]  /*0150*/  BSYNC B0 ;  /* 0x0000000000007941 */ /* 0x000fea0003800000 */
.L_x_0:
[----:B------:R-:W0:Y:S01]  /*0160*/  SHFL.IDX PT, R6, R0, RZ, 0x1f ;  /* 0x00001fff00067589 */ /* 0x000e2200000e0000 */
[----:B------:R-:W-:Y:S02]  /*0170*/  SHF.R.S32.HI R3, RZ, 0x1f, R14 ;  /* 0x0000001fff037819 */ /* 0x000fe4000001140e */
[----:B0-----:R-:W-:-:S13]  /*0180*/  ISETP.NE.AND P0, PT, R6, RZ, PT ;  /* 0x000000ff0600720c */ /* 0x001fda0003f05270 */
[----:B------:R-:W-:Y:S05]  /*0190*/  @P0 BRA `(.L_x_2) ;  /* 0x0000000000500947 */ /* 0x000fea0003800000 */
[----:B------:R-:W0:Y:S01]  /*01a0*/  S2UR UR8, SR_CgaCtaId ;  /* 0x00000000000879c3 */ /* 0x000e220000008800 */
[----:B------:R-:W-:Y:S01]  /*01b0*/  UMOV UR4, 0x400 ;  /* 0x0000040000047882 */ /* 0x000fe20000000000 */
[----:B------:R-:W-:Y:S01]  /*01c0*/  UMOV UR5, 0x1 ;  /* 0x0000000100057882 */ /* 0x000fe20000000000 */
[----:B------:R-:W-:Y:S01]  /*01d0*/  UMOV UR6, 0x2 ;  /* 0x0000000200067882 */ /* 0x000fe20000000000 */
[----:B------:R-:W-:Y:S01]  /*01e0*/  ELECT P0, URZ, PT ;  /* 0x00000000003f782f */ /* 0x000fe20003800000 */
[----:B------:R-:W-:-:S04]  /*01f0*/  UIADD3 UR6, -UR6, 0x100000, URZ ;  /* 0x0010000006067890 */ /* 0x000fc8000fffe13f */
[----:B------:R-:W-:Y:S02]  /*0200*/  USHF.L.U32 UR7, UR6, 0xb, URZ ;  /* 0x0000000b06077899 */ /* 0x000fe4000800063f */
[----:B------:R-:W-:Y:S02]  /*0210*/  USHF.L.U32 UR6, UR6, 0x1, URZ ;  /* 0x0000000106067899 */ /* 0x000fe4000800063f */
[----:B0-----:R-:W-:Y:S02]  /*0220*/  ULEA UR8, UR8, UR4, 0x18 ;  /* 0x0000000408087291 */ /* 0x001fe4000f8ec03f */
[----:B------:R-:W-:-:S04]  /*0230*/  UIADD3 UR4, -UR5, 0x100000, URZ ;  /* 0x0010000005047890 */ /* 0x000fc8000fffe13f */
[----:B------:R-:W-:Y:S02]  /*0240*/  USHF.L.U32 UR5, UR4, 0xb, URZ ;  /* 0x0000000b04057899 */ /* 0x000fe4000800063f */
[----:B------:R-:W-:Y:S01]  /*0250*/  USHF.L.U32 UR4, UR4, 0x1, URZ ;  /* 0x0000000104047899 */ /* 0x000fe2000800063f */
[----:B------:R-:W0:Y:S11]  /*0260*/  FENCE.VIEW.ASYNC.S ;  /* 0x00000000000073c6 */ /* 0x000e360000000000 */
[----:B0-----:R0:W1:Y:S01]  /*0270*/  SYNCS.EXCH.64 URZ, [UR8], UR4 ;  /* 0x00000004083f75b2 */ /* 0x0010620008000100 */
[----:B------:R0:W2:Y:S01]  /*0280*/  SYNCS.EXCH.64 URZ, [UR8+0x18], UR6 ;  /* 0x00001806083f75b2 */ /* 0x0000a20008000100 */
[----:B------:R0:W3:Y:S01]  /*0290*/  SYNCS.EXCH.64 URZ, [UR8+0x8], UR4 ;  /* 0x00000804083f75b2 */ /* 0x0000e20008000100 */
[----:B------:R0:W4:Y:S01]  /*02a0*/  SYNCS.EXCH.64 URZ, [UR8+0x20], UR6 ;  /* 0x00002006083f75b2 */ /* 0x0001220008000100 */
[----:B------:R0:W0:Y:S01]  /*02b0*/  SYNCS.EXCH.64 URZ, [UR8+0x10], UR4 ;  /* 0x00001004083f75b2 */ /* 0x0000220008000100 */
[----:B------:R0:W0:Y:S01]  /*02c0*/  SYNCS.EXCH.64 URZ, [UR8+0x28], UR6 ;  /* 0x00002806083f75b2 */ /* 0x0000220008000100 */
[----:B------:R-:W-:Y:S01]  /*02d0*/  NOP ;  /* 0x0000000000007918 */ /* 0x000fe20000000000 */
.L_x_2:
[----:B------:R-:W5:Y:S01]  /*02e0*/  SHFL.IDX PT, R10, R0, RZ, 0x1f ;  /* 0x00001fff000a7589 */ /* 0x000f6200000e0000 */
[----:B------:R-:W-:Y:S01]  /*02f0*/  LEA.HI R3, R3, R14, RZ, 0x7 ;  /* 0x0000000e03037211 */ /* 0x000fe200078f38ff */
[----:B------:R-:W1:Y:S01]  /*0300*/  S2UR UR13, SR_CTAID.X ;  /* 0x00000000000d79c3 */ /* 0x000e620000002500 */
[----:B------:R-:W-:Y:S01]  /*0310*/  ELECT P0, URZ, PT ;  /* 0x00000000003f782f */ /* 0x000fe20003800000 */
[----:B------:R-:W2:Y:S01]  /*0320*/  SHFL.IDX PT, R9, R0, RZ, 0x1f ;  /* 0x00001fff00097589 */ /* 0x000ea200000e0000 */
[----:B------:R-:W-:Y:S02]  /*0330*/  LOP3.LUT R3, R3, 0xffffff80, RZ, 0xc0, !PT ;  /* 0xffffff8003037812 */ /* 0x000fe400078ec0ff */
[----:B------:R-:W-:Y:S01]  /*0340*/  ELECT P1, URZ, PT ;  /* 0x00000000003f782f */ /* 0x000fe20003820000 */
[----:B------:R-:W-:Y:S01]  /*0350*/  NOP ;  /* 0x0000000000007918 */ /* 0x000fe20000000000 */
[----:B------:R-:W3:Y:S01]  /*0360*/  S2R R16, SR_CTAID.Y ;  /* 0x0000000000107919 */ /* 0x000ee20000002600 */
[----:B0-----:R-:W-:Y:S01]  /*0370*/  ULDC UR4, c[0x0][0x150] ;  /* 0x0000540000047ab9 */ /* 0x001fe20000000800 */
[----:B------:R-:W-:Y:S01]  /*0380*/  IMAD.IADD R15, R14, 0x1, -R3 ;  /* 0x000000010e0f7824 */ /* 0x000fe200078e0a03 */
[----:B------:R-:W0:Y:S01]  /*0390*/  LDC R25, c[0x0][0x148] ;  /* 0x00005200ff197b82 */ /* 0x000e220000000800 */
[----:B------:R3:W4:Y:S01]  /*03a0*/  SHFL.IDX PT, R11, R4, RZ, 0x1f ;  /* 0x00001fff040b7589 */ /* 0x00072200000e0000 */
[----:B------:R-:W-:Y:S01]  /*03b0*/  UMOV UR11, 0x80 ;  /* 0x00000080000b7882 */ /* 0x000fe20000000000 */
[----:B------:R-:W-:Y:S01]  /*03c0*/  NOP ;  /* 0x0000000000007918 */ /* 0x000fe20000000000 */
[----:B------:R-:W-:Y:S01]  /*03d0*/  SHF.R.S32.HI R22, RZ, 0x1f, R15 ;  /* 0x0000001fff167819 */ /* 0x000fe2000001140f */
[C---:B------:R-:W-:Y:S01]  /*03e0*/  VIADD R38, R5.reuse, 0xffffffff ;  /* 0xffffffff05267836 */ /* 0x040fe20000000000 */
[----:B------:R-:W-:-:S02]  /*03f0*/  ISETP.NE.AND P2, PT, R5, RZ, PT ;  /* 0x000000ff0500720c */ /* 0x000fc40003f45270 */
[----:B------:R-:W-:Y:S02]  /*0400*/  LEA.HI R3, R22, R15, RZ, 0x3 ;  /* 0x0000000f16037211 */ /* 0x000fe400078f18ff */
[----:B------:R-:W-:Y:S02]  /*0410*/  ISETP.GE.U32.AND P5, PT, R38, 0x2, PT ;  /* 0x000000022600780c */ /* 0x000fe40003fa6070 */
[--C-:B------:R-:W-:Y:S02]  /*0420*/  SHF.R.S32.HI R7, RZ, 0x3, R3.reuse ;  /* 0x00000003ff077819 */ /* 0x100fe40000011403 */
[----:B-----5:R-:W-:Y:S02]  /*0430*/  ISETP.NE.OR P0, PT, R10, RZ, !P0 ;  /* 0x000000ff0a00720c */ /* 0x020fe40004705670 */
[----:B------:R-:W-:Y:S01]  /*0440*/  SHF.R.S32.HI R8, RZ, 0x1f, R3 ;  /* 0x0000001fff087819 */ /* 0x000fe20000011403 */
[----:B------:R-:W5:Y:S01]  /*0450*/  LDC R10, c[0x0][0x140] ;  /* 0x00005000ff0a7b82 */ /* 0x000f620000000800 */
[----:B--2---:R-:W-:-:S02]  /*0460*/  ISETP.NE.OR P1, PT, R9, RZ, !P1 ;  /* 0x000000ff0900720c */ /* 0x004fc40004f25670 */
[----:B------:R-:W-:Y:S02]  /*0470*/  LEA.HI R8, R8, R7, RZ, 0x2 ;  /* 0x0000000708087211 */ /* 0x000fe400078f10ff */
[----:B-1----:R-:W-:Y:S02]  /*0480*/  I2FP.F32.U32 R0, UR13 ;  /* 0x0000000d00007c45 */ /* 0x002fe40008201000 */
[----:B------:R-:W-:Y:S01]  /*0490*/  LOP3.LUT R8, R8, 0xfffffffc, RZ, 0xc0, !PT ;  /* 0xfffffffc08087812 */ /* 0x000fe200078ec0ff */
[----:B------:R-:W1:Y:S01]  /*04a0*/  LDC R9, c[0x0][0x144] ;  /* 0x00005100ff097b82 */ /* 0x000e620000000800 */
[----:B------:R-:W-:Y:S01]  /*04b0*/  SHF.R.S32.HI R3, RZ, 0x1f, R2 ;  /* 0x0000001fff037819 */ /* 0x000fe20000011402 */
[----:B------:R-:W-:Y:S01]  /*04c0*/  VOTEU.ALL UP0, P0 ;  /* 0x00000000003f7886 */ /* 0x000fe20000000000 */
[----:B------:R-:W-:Y:S01]  /*04d0*/  FMUL R0, R0, UR4 ;  /* 0x0000000400007c20 */ /* 0x000fe20008400000 */
[----:B---3--:R-:W-:Y:S01]  /*04e0*/  I2FP.F32.U32 R4, R16 ;  /* 0x0000001000047245 */ /* 0x008fe20000201000 */
[----:B------:R-:W-:Y:S01]  /*04f0*/  ULDC UR4, c[0x0][0x154] ;  /* 0x0000550000047ab9 */ /* 0x000fe20000000800 */
[----:B------:R-:W-:Y:S01]  /*0500*/  VOTEU.ALL UP1, P1 ;  /* 0x00000000003f7886 */ /* 0x000fe20000820000 */
[----:B------:R-:W-:Y:S01]  /*0510*/  IMAD.IADD R8, R7, 0x1, -R8 ;  /* 0x0000000107087824 */ /* 0x000fe200078e0a08 */
[----:B------:R-:W2:Y:S01]  /*0520*/  @!UP0 S2UR UR7, SR_CgaCtaId ;  /* 0x00000000000789c3 */ /* 0x000ea20000008800 */
[----:B------:R-:W-:Y:S01]  /*0530*/  SHF.R.S32.HI R7, RZ, 0x1f, R6 ;  /* 0x0000001fff077819 */ /* 0x000fe20000011406 */
[----:B------:R-:W-:Y:S01]  /*0540*/  FMUL R4, R4, UR4 ;  /* 0x0000000404047c20 */ /* 0x000fe20008400000 */
[----:B------:R-:W-:Y:S01]  /*0550*/  LEA.HI R3, R3, R2, RZ, 0x2 ;  /* 0x0000000203037211 */ /* 0x000fe200078f10ff */
[----:B------:R-:W3:Y:S01]  /*0560*/  F2I.U32.TRUNC.NTZ R0, R0 ;  /* 0x0000000000007305 */ /* 0x000ee2000020f000 */
[----:B------:R-:W-:Y:S01]  /*0570*/  LEA.HI R7, R7, R6, RZ, 0x2 ;  /* 0x0000000607077211 */ /* 0x000fe200078f10ff */
[----:B------:R-:W-:Y:S01]  /*0580*/  UMOV UR4, 0x20 ;  /* 0x0000002000047882 */ /* 0x000fe20000000000 */
[----:B------:R-:W-:Y:S01]  /*0590*/  LOP3.LUT R3, R3, 0xfffffffc, RZ, 0xc0, !PT ;  /* 0xfffffffc03037812 */ /* 0x000fe200078ec0ff */
[----:B------:R-:W4:Y:S01]  /*05a0*/  @!UP1 S2UR UR10, SR_CgaCtaId ;  /* 0x00000000000a99c3 */ /* 0x000f220000008800 */
[----:B------:R-:W-:Y:S01]  /*05b0*/  LOP3.LUT R7, R7, 0x3ffffffc, RZ, 0xc0, !PT ;  /* 0x3ffffffc07077812 */ /* 0x000fe200078ec0ff */
[----:B------:R-:W-:Y:S01]  /*05c0*/  @!UP0 UMOV UR6, 0x400 ;  /* 0x0000040000068882 */ /* 0x000fe20000000000 */
[----:B------:R-:W-:-:S04]  /*05d0*/  @!UP0 UIADD3 UR4, -UR4, 0x100000, URZ ;  /* 0x0010000004048890 */ /* 0x000fc8000fffe13f */
[----:B------:R-:W-:Y:S02]  /*05e0*/  @!UP0 USHF.L.U32 UR5, UR4, 0xb, URZ ;  /* 0x0000000b04058899 */ /* 0x000fe4000800063f */
[----:B------:R-:W-:Y:S01]  /*05f0*/  @!UP0 USHF.L.U32 UR4, UR4, 0x1, URZ ;  /* 0x0000000104048899 */ /* 0x000fe2000800063f */
[----:B------:R-:W0:Y:S01]  /*0600*/  F2I.U32.TRUNC.NTZ R4, R4 ;  /* 0x0000000400047305 */ /* 0x000e22000020f000 */
[----:B------:R-:W-:Y:S01]  /*0610*/  IMAD.IADD R13, R2, 0x1, -R3 ;  /* 0x00000001020d7824 */ /* 0x000fe200078e0a03 */
[----:B------:R-:W-:Y:S01]  /*0620*/  @!UP1 UMOV UR9, 0x400 ;  /* 0x0000040000099882 */ /* 0x000fe20000000000 */
[----:B------:R-:W-:Y:S01]  /*0630*/  IMAD.IADD R7, R6, 0x1, -R7 ;  /* 0x0000000106077824 */ /* 0x000fe200078e0a07 */
[----:B------:R-:W-:Y:S01]  /*0640*/  VOTEU.ALL UP2, P1 ;  /* 0x00000000003f7886 */ /* 0x000fe20000840000 */
[----:B------:R-:W-:Y:S01]  /*0650*/  VOTEU.ALL UP3, P1 ;  /* 0x00000000003f7886 */ /* 0x000fe20000860000 */
[----:B------:R-:W-:Y:S01]  /*0660*/  VOTEU.ALL UP4, P1 ;  /* 0x00000000003f7886 */ /* 0x000fe20000880000 */
[----:B------:R-:W-:Y:S01]  /*0670*/  IMAD R7, R7, 0x4, R8 ;  /* 0x0000000407077824 */ /* 0x000fe200078e0208 */
[----:B------:R-:W-:Y:S01]  /*0680*/  VOTEU.ALL UP5, P1 ;  /* 0x00000000003f7886 */ /* 0x000fe200008a0000 */
[----:B------:R-:W-:Y:S01]  /*0690*/  ISETP.NE.AND P1, PT, R13, 0x3, PT ;  /* 0x000000030d00780c */ /* 0x000fe20003f25270 */
[----:B---3--:R-:W-:Y:S01]  /*06a0*/  IMAD.MOV R0, RZ, RZ, -R0 ;  /* 0x000000ffff007224 */ /* 0x008fe200078e0a00 */
[----:B-----5:R-:W-:Y:S01]  /*06b0*/  ISETP.EQ.U32.AND P3, PT, R10, 0x1, PT ;  /* 0x000000010a00780c */ /* 0x020fe20003f62070 */
[----:B--2---:R-:W-:Y:S01]  /*06c0*/  @!UP0 ULEA UR8, UR7, UR6, 0x18 ;  /* 0x0000000607088291 */ /* 0x004fe2000f8ec03f */
[----:B------:R-:W-:Y:S01]  /*06d0*/  IMAD.SHL.U32 R12, R7, 0x4, RZ ;  /* 0x00000004070c7824 */ /* 0x000fe200078e00ff */
[----:B------:R-:W-:-:S04]  /*06e0*/  @!UP1 UIADD3 UR6, -UR11, 0x100000, URZ ;  /* 0x001000000b069890 */ /* 0x000fc8000fffe13f */
[----:B------:R-:W-:Y:S02]  /*06f0*/  @!UP1 USHF.L.U32 UR7, UR6, 0xb, URZ ;  /* 0x0000000b06079899 */ /* 0x000fe4000800063f */
[----:B------:R-:W-:Y:S01]  /*0700*/  @!UP1 USHF.L.U32 UR6, UR6, 0x1, URZ ;  /* 0x0000000106069899 */ /* 0x000fe2000800063f */
[----:B0-----:R-:W-:Y:S01]  /*0710*/  IMAD.MOV R24, RZ, RZ, -R4 ;  /* 0x000000ffff187224 */ /* 0x001fe200078e0a04 */
[----:B------:R-:W-:Y:S01]  /*0720*/  VOTEU.ALL UP0, P0 ;  /* 0x00000000003f7886 */ /* 0x000fe20000000000 */
[----:B------:R-:W-:Y:S01]  /*0730*/  ISETP.EQ.OR P1, PT, R13, RZ, !P1 ;  /* 0x000000ff0d00720c */ /* 0x000fe20004f22670 */
[----:B-1----:R-:W-:Y:S01]  /*0740*/  IMAD R23, R9, R0, UR13 ;  /* 0x0000000d09177e24 */ /* 0x002fe2000f8e0200 */
[----:B------:R-:W-:Y:S01]  /*0750*/  LOP3.LUT R12, R7, 0xc, R12, 0x78, !PT ;  /* 0x0000000c070c7812 */ /* 0x000fe200078e780c */
[----:B----4-:R-:W-:Y:S01]  /*0760*/  @!UP1 ULEA UR9, UR10, UR9, 0x18 ;  /* 0x000000090a099291 */ /* 0x010fe2000f8ec03f */
[----:B------:R-:W-:Y:S01]  /*0770*/  IMAD R3, R25, R24, R16 ;  /* 0x0000001819037224 */ /* 0x000fe200078e0210 */
[----:B------:R-:W-:Y:S01]  /*0780*/  VOTEU.ALL UP1, P0 ;  /* 0x00000000003f7886 */ /* 0x000fe20000020000 */
[----:B------:R-:W-:Y:S01]  /*0790*/  LOP3.LUT P0, RZ, R15, 0x7, RZ, 0xc0, !PT ;  /* 0x000000070fff7812 */ /* 0x000fe2000780c0ff */
[----:B------:R-:W0:Y:S02]  /*07a0*/  FENCE.VIEW.ASYNC.S ;  /* 0x00000000000073c6 */ /* 0x000e240000000000 */
[----:B0-----:R0:W1:Y:S01]  /*07b0*/  @!UP0 SYNCS.EXCH.64 URZ, [UR8+0x60], UR4 ;  /* 0x00006004083f85b2 */ /* 0x0010620008000100 */
[----:B------:R-:W-:-:S02]  /*07c0*/  ISETP.EQ.AND P1, PT, R5, RZ, P1 ;  /* 0x000000ff0500720c */ /* 0x000fc40000f22270 */
[----:B------:R-:W-:Y:S02]  /*07d0*/  ISETP.NE.AND P4, PT, R3, R12, PT ;  /* 0x0000000c0300720c */ /* 0x000fe40003f85270 */
[----:B------:R-:W-:Y:S02]  /*07e0*/  ISETP.LT.U32.AND P0, PT, R12, 0x2, !P0 ;  /* 0x000000020c00780c */ /* 0x000fe40004701070 */
[----:B------:R-:W-:Y:S02]  /*07f0*/  ISETP.EQ.OR P4, PT, R23, RZ, !P4 ;  /* 0x000000ff1700720c */ /* 0x000fe40006782670 */
[----:B------:R-:W-:Y:S02]  /*0800*/  SEL R7, RZ, 0x1, !P1 ;  /* 0x00000001ff077807 */ /* 0x000fe40004800000 */
[----:B------:R-:W-:Y:S02]  /*0810*/  R2UR UR12, R11 ;  /* 0x000000000b0c72ca */ /* 0x000fe400000e0000 */
[----:B------:R-:W-:-:S02]  /*0820*/  PLOP3.LUT P0, PT, P0, P4, PT, 0x80, 0x0 ;  /* 0x000000000000781c */ /* 0x000fc40000709070 */
[----:B------:R-:W-:Y:S01]  /*0830*/  SEL R7, R7, 0x2, P5 ;  /* 0x0000000207077807 */ /* 0x000fe20002800000 */
[----:B------:R0:W2:Y:S01]  /*0840*/  @!UP1 SYNCS.EXCH.64 URZ, [UR8+0x68], UR4 ;  /* 0x00006804083f95b2 */ /* 0x0000a20008000100 */
[----:B------:R-:W-:Y:S01]  /*0850*/  NOP ;  /* 0x0000000000007918 */ /* 0x000fe20000000000 */
[----:B------:R0:W3:Y:S01]  /*0860*/  @!UP2 SYNCS.EXCH.64 URZ, [UR9+0x40], UR6 ;  /* 0x00004006093fa5b2 */ /* 0x0000e20008000100 */
[----:B------:R0:W4:Y:S01]  /*0870*/  @!UP3 SYNCS.EXCH.64 URZ, [UR9+0x48], UR6 ;  /* 0x00004806093fb5b2 */ /* 0x0001220008000100 */
[----:B------:R0:W0:Y:S01]  /*0880*/  @!UP4 SYNCS.EXCH.64 URZ, [UR9+0x50], UR6 ;  /* 0x00005006093fc5b2 */ /* 0x0000220008000100 */
[----:B------:R0:W0:Y:S01]  /*0890*/  @!UP5 SYNCS.EXCH.64 URZ, [UR9+0x58], UR6 ;  /* 0x00005806093fd5b2 */ /* 0x0000220008000100 */
[----:B------:R-:W-:Y:S01]  /*08a0*/  NOP ;  /* 0x0000000000007918 */ /* 0x000fe20000000000 */
[----:B------:R-:W-:Y:S05]  /*08b0*/  @!P3 BRA `(.L_x_3) ;  /* 0x000000000008b947 */ /* 0x000fea0003800000 */
[----:B01234-:R-:W-:Y:S01]  /*08c0*/  UCGABAR_ARV ;  /* 0x00000000000079c7 */ /* 0x01ffe20008000000 */
[----:B------:R-:W-:Y:S05]  /*08d0*/  BRA `(.L_x_4) ;  /* 0x0000000000047947 */ /* 0x000fea0003800000 */
.L_x_3:
[----:B01234-:R-:W-:Y:S01]  /*08e0*/  NOP ;  /* 0x0000000000007918 */ /* 0x01ffe20000000000 */
.L_x_4:
[----:B------:R-:W-:Y:S01]  /*08f0*/  ULDC.64 UR4, c[0x0][0x698] ;  /* 0x0001a60000047ab9 */ /* 0x000fe20000000a00 */
[----:B------:R-:W-:Y:S01]  /*0900*/  ULDC.64 UR16, c[0x0][0x208] ;  /* 0x0000820000107ab9 */ /* 0x000fe20000000a00 */
[----:B------:R-:W-:-:S04]  /*0910*/  ISETP.NE.U32.AND P1, PT, RZ, UR4, PT ;  /* 0x00000004ff007c0c */ /* 0x000fc8000bf25070 */
[----:B------:R-:W-:-:S13]  /*0920*/  ISETP.NE.AND.EX P1, PT, RZ, UR5, PT, P1 ;  /* 0x00000005ff007c0c */ /* 0x000fda000bf25310 */
[----:B------:R-:W-:Y:S05]  /*0930*/  @!P1 BRA `(.L_x_5) ;  /* 0x00000000001c9947 */ /* 0x000fea0003800000 */
[----:B------:R-:W0:Y:S02]  /*0940*/  LDC.64 R2, c[0x0][0x698] ;  /* 0x0001a600ff027b82 */ /* 0x000e240000000a00 */
[----:B0-----:R-:W2:Y:S02]  /*0950*/  LDG.E.64 R2, desc[UR16][R2.64] ;  /* 0x0000001002027981 */ /* 0x001ea4000c1e1b00 */
[----:B--2---:R-:W-:-:S04]  /*0960*/  ISETP.NE.U32.AND P1, PT, R2, RZ, PT ;  /* 0x000000ff0200720c */ /* 0x004fc80003f25070 */
[----:B------:R-:W-:-:S13]  /*0970*/  ISETP.NE.AND.EX P1, PT, R3, RZ, PT, P1 ;  /* 0x000000ff0300720c */ /* 0x000fda0003f25310 */
[----:B------:R-:W-:Y:S05]  /*0980*/  @!P1 BRA `(.L_x_5) ;  /* 0x0000000000089947 */ /* 0x000fea0003800000 */
[----:B------:R0:W5:Y:S01]  /*0990*/  LD.E R11, desc[UR16][R2.64] ;  /* 0x00000010020b7980 */ /* 0x000162000c101900 */
[----:B------:R-:W-:Y:S05]  /*09a0*/  BRA `(.L_x_6) ;  /* 0x0000000000207947 */ /* 0x000fea0003800000 */
.L_x_5:
[----:B------:R-:W-:Y:S02]  /*09b0*/  ULDC.64 UR4, c[0x0][0x688] ;  /* 0x0001a20000047ab9 */ /* 0x000fe40000000a00 */
[----:B------:R-:W-:-:S04]  /*09c0*/  ISETP.NE.U32.AND P1, PT, RZ, UR4, PT ;  /* 0x00000004ff007c0c */ /* 0x000fc8000bf25070 */
[----:B------:R-:W-:-:S13]  /*09d0*/  ISETP.NE.AND.EX P1, PT, RZ, UR5, PT, P1 ;  /* 0x00000005ff007c0c */ /* 0x000fda000bf25310 */
[----:B------:R-:W-:Y:S05]  /*09e0*/  @!P1 BRA `(.L_x_7) ;  /* 0x00000000000c9947 */ /* 0x000fea0003800000 */
[----:B------:R-:W0:Y:S02]  /*09f0*/  LDC.64 R2, c[0x0][0x688] ;  /* 0x0001a200ff027b82 */ /* 0x000e240000000a00 */
[----:B0-----:R1:W5:Y:S01]  /*0a00*/  LDG.E R11, desc[UR16][R2.64] ;  /* 0x00000010020b7981 */ /* 0x001362000c1e1900 */
[----:B------:R-:W-:Y:S05]  /*0a10*/  BRA `(.L_x_6) ;  /* 0x0000000000047947 */ /* 0x000fea0003800000 */
.L_x_7:
[----:B------:R-:W2:Y:S02]  /*0a20*/  LDC R11, c[0x0][0x680] ;  /* 0x0001a000ff0b7b82 */ /* 0x000ea40000000800 */
.L_x_6:
[----:B------:R-:W-:Y:S02]  /*0a30*/  ULDC.64 UR4, c[0x0][0x6a0] ;  /* 0x0001a80000047ab9 */ /* 0x000fe40000000a00 */
[----:B------:R-:W-:-:S04]  /*0a40*/  ISETP.NE.U32.AND P1, PT, RZ, UR4, PT ;  /* 0x00000004ff007c0c */ /* 0x000fc8000bf25070 */
[----:B------:R-:W-:-:S13]  /*0a50*/  ISETP.NE.AND.EX P1, PT, RZ, UR5, PT, P1 ;  /* 0x00000005ff007c0c */ /* 0x000fda000bf25310 */
[----:B------:R-:W-:Y:S05]  /*0a60*/  @!P1 BRA `(.L_x_8) ;  /* 0x00000000001c9947 */ /* 0x000fea0003800000 */
[----:B01----:R-:W0:Y:S02]  /*0a70*/  LDC.64 R2, c[0x0][0x6a0] ;  /* 0x0001a800ff027b82 */ /* 0x003e240000000a00 */
[----:B0-----:R-:W3:Y:S02]  /*0a80*/  LDG.E.64 R2, desc[UR16][R2.64] ;  /* 0x0000001002027981 */ /* 0x001ee4000c1e1b00 */
[----:B---3--:R-:W-:-:S04]  /*0a90*/  ISETP.NE.U32.AND P1, PT, R2, RZ, PT ;  /* 0x000000ff0200720c */ /* 0x008fc80003f25070 */
[----:B------:R-:W-:-:S13]  /*0aa0*/  ISETP.NE.AND.EX P1, PT, R3, RZ, PT, P1 ;  /* 0x000000ff0300720c */ /* 0x000fda0003f25310 */
[----:B------:R-:W-:Y:S05]  /*0ab0*/  @!P1 BRA `(.L_x_8) ;  /* 0x0000000000089947 */ /* 0x000fea0003800000 */
[----:B------:R0:W5:Y:S01]  /*0ac0*/  LD.E R10, desc[UR16][R2.64] ;  /* 0x00000010020a7980 */ /* 0x000162000c101900 */
[----:B------:R-:W-:Y:S05]  /*0ad0*/  BRA `(.L_x_9) ;  /* 0x0000000000207947 */ /* 0x000fea0003800000 */
.L_x_8:
[----:B------:R-:W-:Y:S02]  /*0ae0*/  ULDC.64 UR4, c[0x0][0x690] ;  /* 0x0001a40000047ab9 */ /* 0x000fe40000000a00 */
[----:B------:R-:W-:-:S04]  /*0af0*/  ISETP.NE.U32.AND P1, PT, RZ, UR4, PT ;  /* 0x00000004ff007c0c */ /* 0x000fc8000bf25070 */
[----:B------:R-:W-:-:S13]  /*0b00*/  ISETP.NE.AND.EX P1, PT, RZ, UR5, PT, P1 ;  /* 0x00000005ff007c0c */ /* 0x000fda000bf25310 */
[----:B------:R-:W-:Y:S05]  /*0b10*/  @!P1 BRA `(.L_x_10) ;  /* 0x00000000000c9947 */ /* 0x000fea0003800000 */
[----:B01----:R-:W0:Y:S02]  /*0b20*/  LDC.64 R2, c[0x0][0x690] ;  /* 0x0001a400ff027b82 */ /* 0x003e240000000a00 */
[----:B0-----:R1:W5:Y:S01]  /*0b30*/  LDG.E R10, desc[UR16][R2.64] ;  /* 0x00000010020a7981 */ /* 0x001362000c1e1900 */
[----:B------:R-:W-:Y:S05]  /*0b40*/  BRA `(.L_x_9) ;  /* 0x0000000000047947 */ /* 0x000fea0003800000 */
.L_x_10:
[----:B------:R-:W3:Y:S02]  /*0b50*/  LDC R10, c[0x0][0x684] ;  /* 0x0001a100ff0a7b82 */ /* 0x000ee40000000800 */
.L_x_9:
[----:B------:R-:W4:Y:S01]  /*0b60*/  LDC R0, c[0x0][0x75c] ;  /* 0x0001d700ff007b82 */ /* 0x000f220000000800 */
[----:B------:R-:W-:Y:S01]  /*0b70*/  ULDC UR8, c[0x0][0x604] ;  /* 0x0001810000087ab9 */ /* 0x000fe20000000800 */
[----:B------:R-:W-:Y:S01]  /*0b80*/  ISETP.NE.AND P1, PT, R5, 0x2, PT ;  /* 0x000000020500780c */ /* 0x000fe20003f25270 */
[----:B------:R-:W-:Y:S01]  /*0b90*/  UIADD3 UR8, UR8, 0x3f, URZ ;  /* 0x0000003f08087890 */ /* 0x000fe2000fffe03f */
[----:B------:R-:W-:Y:S01]  /*0ba0*/  IMAD.U32 R4, RZ, RZ, UR13 ;  /* 0x0000000dff047e24 */ /* 0x000fe2000f8e00ff */
[----:B------:R-:W-:Y:S01]  /*0bb0*/  UMOV UR5, URZ ;  /* 0x0000003f00057c82 */ /* 0x000fe20008000000 */
[----:B------:R-:W-:Y:S01]  /*0bc0*/  UMOV UR4, URZ ;  /* 0x0000003f00047c82 */ /* 0x000fe20008000000 */
[----:B------:R-:W-:Y:S01]  /*0bd0*/  USHF.R.S32.HI UR9, URZ, 0x1f, UR8 ;  /* 0x0000001f3f097899 */ /* 0x000fe20008011408 */
[----:B------:R-:W-:-:S03]  /*0be0*/  ULDC.64 UR10, c[0x0][0x750] ;  /* 0x0001d400000a7ab9 */ /* 0x000fc60000000a00 */
[----:B------:R-:W-:Y:S01]  /*0bf0*/  ULEA.HI UR9, UR9, UR8, URZ, 0x6 ;  /* 0x0000000809097291 */ /* 0x000fe2000f8f303f */
[----:B----4-:R-:W-:-:S13]  /*0c00*/  ISETP.NE.AND P4, PT, R0, 0x1, PT ;  /* 0x000000010000780c */ /* 0x010fda0003f85270 */
[----:B01----:R-:W0:Y:S01]  /*0c10*/  @P4 LDC R3, c[0x0][0x10] ;  /* 0x00000400ff034b82 */ /* 0x003e220000000800 */
[----:B------:R-:W-:Y:S02]  /*0c20*/  @P4 IMAD.MOV.U32 R17, RZ, RZ, RZ ;  /* 0x000000ffff114224 */ /* 0x000fe400078e00ff */
[----:B------:R-:W-:-:S05]  /*0c30*/  @P4 IMAD.MOV.U32 R5, RZ, RZ, RZ ;  /* 0x000000ffff054224 */ /* 0x000fca00078e00ff */
[----:B------:R-:W1:Y:S01]  /*0c40*/  @!P4 LDC R9, c[0x0][0xc] ;  /* 0x00000300ff09cb82 */ /* 0x000e620000000800 */
[----:B------:R-:W-:Y:S01]  /*0c50*/  ULDC UR6, c[0x0][0xc] ;  /* 0x0000030000067ab9 */ /* 0x000fe20000000800 */
[----:B------:R-:W-:Y:S02]  /*0c60*/  ULDC UR7, c[0x0][0x10] ;  /* 0x0000040000077ab9 */ /* 0x000fe40000000800 */
[----:B------:R-:W-:-:S04]  /*0c70*/  UIMAD.WIDE.U32 UR6, UR6, UR7, URZ ;  /* 0x00000007060672a5 */ /* 0x000fc8000f8e003f */
[----:B------:R-:W4:Y:S01]  /*0c80*/  LDC R8, c[0x0][0x14] ;  /* 0x00000500ff087b82 */ /* 0x000f220000000800 */
[----:B0-----:R-:W-:-:S04]  /*0c90*/  @P4 IMAD.WIDE.U32 R2, R3, UR13, R16 ;  /* 0x0000000d03024c25 */ /* 0x001fc8000f8e0010 */
[----:B------:R-:W-:Y:S02]  /*0ca0*/  @P4 IMAD.IADD R3, R3, 0x1, R5 ;  /* 0x0000000103034824 */ /* 0x000fe400078e0205 */
[----:B------:R-:W-:Y:S02]  /*0cb0*/  IMAD.MOV.U32 R5, RZ, RZ, RZ ;  /* 0x000000ffff057224 */ /* 0x000fe400078e00ff */
[----:B-1----:R-:W-:-:S04]  /*0cc0*/  @!P4 IMAD.WIDE.U32 R4, R16, R9, R4 ;  /* 0x000000091004c225 */ /* 0x002fc800078e0004 */
[----:B------:R-:W-:Y:S02]  /*0cd0*/  @!P4 IMAD.MOV.U32 R2, RZ, RZ, R4 ;  /* 0x000000ffff02c224 */ /* 0x000fe400078e0004 */
[C---:B----4-:R-:W-:Y:S02]  /*0ce0*/  IMAD R19, R8.reuse, UR7, RZ ;  /* 0x0000000708137c24 */ /* 0x050fe4000f8e02ff */
[----:B------:R-:W-:Y:S01]  /*0cf0*/  IMAD.WIDE.U32 R8, R8, UR6, RZ ;  /* 0x0000000608087c25 */ /* 0x000fe2000f8e00ff */
[----:B------:R-:W-:-:S03]  /*0d00*/  USHF.R.S32.HI UR6, URZ, 0x6, UR9 ;  /* 0x000000063f067899 */ /* 0x000fc60008011409 */
[----:B------:R-:W-:Y:S02]  /*0d10*/  @!P4 IMAD.MOV.U32 R3, RZ, RZ, R5 ;  /* 0x000000ffff03c224 */ /* 0x000fe400078e0005 */
[----:B------:R-:W-:Y:S01]  /*0d20*/  IMAD.IADD R0, R9, 0x1, R19 ;  /* 0x0000000109007824 */ /* 0x000fe200078e0213 */
[----:B------:R-:W-:Y:S06]  /*0d30*/  @P1 BRA `(.L_x_11) ;  /* 0x0000000000201947 */ /* 0x000fec0003800000 */
[----:B------:R-:W-:Y:S01]  /*0d40*/  UISETP.GE.U32.AND UP0, UPT, UR6, 0x3, UPT ;  /* 0x000000030600788c */ /* 0x000fe2000bf06070 */
[----:B------:R-:W-:Y:S01]  /*0d50*/  IADD3 R2, P1, R2, R8, RZ ;  /* 0x0000000802027210 */ /* 0x000fe20007f3e0ff */
[----:B------:R-:W-:-:S04]  /*0d60*/  UIMAD.WIDE.U32 UR4, UR6, -0x55555555, URZ ;  /* 0xaaaaaaab060478a5 */ /* 0x000fc8000f8e003f */
[----:B------:R-:W-:Y:S01]  /*0d70*/  USHF.R.U32.HI UR5, URZ, 0x1, UR5 ;  /* 0x000000013f057899 */ /* 0x000fe20008011605 */
[----:B------:R-:W-:Y:S02]  /*0d80*/  IMAD.X R3, R0, 0x1, R3, P1 ;  /* 0x0000000100037824 */ /* 0x000fe400008e0603 */
[----:B------:R-:W-:Y:S02]  /*0d90*/  UMOV UR4, URZ ;  /* 0x0000003f00047c82 */ /* 0x000fe40008000000 */
[----:B------:R-:W-:Y:S02]  /*0da0*/  @UP0 ULOP3.LUT UR4, UR5, 0x1, URZ, 0xc0, !UPT ;  /* 0x0000000105040892 */ /* 0x000fe4000f8ec03f */
[----:B------:R-:W-:-:S12]  /*0db0*/  UIMAD UR5, UR5, -0x3, UR6 ;  /* 0xfffffffd050578a4 */ /* 0x000fd8000f8e0206 */
.L_x_11:
[----:B------:R-:W-:Y:S01]  /*0dc0*/  ISETP.GE.U32.AND P1, PT, R2, UR10, PT ;  /* 0x0000000a02007c0c */ /* 0x000fe2000bf26070 */
[----:B------:R-:W-:Y:S01]  /*0dd0*/  IMAD.MOV.U32 R6, RZ, RZ, -0x1 ;  /* 0xffffffffff067424 */ /* 0x000fe200078e00ff */
[----:B------:R-:W-:Y:S01]  /*0de0*/  PRMT R18, RZ, 0x7610, R18 ;  /* 0x00007610ff127816 */ /* 0x000fe20000000012 */
[----:B------:R-:W-:Y:S01]  /*0df0*/  IMAD.MOV.U32 R5, RZ, RZ, -0x1 ;  /* 0xffffffffff057424 */ /* 0x000fe200078e00ff */
[----:B------:R-:W-:Y:S01]  /*0e00*/  ISETP.GE.U32.AND.EX P1, PT, R3, UR11, PT, P1 ;  /* 0x0000000b03007c0c */ /* 0x000fe2000bf26110 */
[----:B------:R-:W-:-:S12]  /*0e10*/  IMAD.MOV.U32 R4, RZ, RZ, -0x1 ;  /* 0xffffffffff047424 */ /* 0x000fd800078e00ff */
[----:B------:R-:W-:Y:S05]  /*0e20*/  @P1 BRA `(.L_x_12) ;  /* 0x0000000400241947 */ /* 0x000fea0003800000 */
[----:B------:R-:W0:Y:S01]  /*0e30*/  LDC.64 R28, c[0x0][0x728] ;  /* 0x0001ca00ff1c7b82 */ /* 0x000e220000000a00 */
[----:B------:R-:W-:Y:S02]  /*0e40*/  IMAD.MOV.U32 R4, RZ, RZ, R2 ;  /* 0x000000ffff047224 */ /* 0x000fe400078e0002 */
[----:B------:R-:W-:-:S05]  /*0e50*/  IMAD.MOV.U32 R5, RZ, RZ, R3 ;  /* 0x000000ffff057224 */ /* 0x000fca00078e0003 */
[----:B------:R-:W1:Y:S08]  /*0e60*/  LDC R6, c[0x0][0x730] ;  /* 0x0001cc00ff067b82 */ /* 0x000e700000000800 */
[----:B------:R-:W4:Y:S01]  /*0e70*/  LDC.64 R30, c[0x0][0x720] ;  /* 0x0001c800ff1e7b82 */ /* 0x000f220000000a00 */
[----:B0-----:R-:W-:-:S04]  /*0e80*/  ISETP.NE.U32.AND P1, PT, R28, RZ, PT ;  /* 0x000000ff1c00720c */ /* 0x001fc80003f25070 */
[----:B------:R-:W-:-:S13]  /*0e90*/  ISETP.NE.AND.EX P1, PT, R29, RZ, PT, P1 ;  /* 0x000000ff1d00720c */ /* 0x000fda0003f25310 */
[----:B-1--4-:R-:W-:Y:S05]  /*0ea0*/  @!P1 BRA `(.L_x_13) ;  /* 0x0000000000289947 */ /* 0x012fea0003800000 */
[----:B------:R-:W0:Y:S02]  /*0eb0*/  LDC R21, c[0x0][0x734] ;  /* 0x0001cd00ff157b82 */ /* 0x000e240000000800 */
[----:B0-----:R-:W-:-:S05]  /*0ec0*/  IADD3 R21, P1, R2, R21, RZ ;  /* 0x0000001502157210 */ /* 0x001fca0007f3e0ff */
[----:B------:R-:W-:-:S04]  /*0ed0*/  IMAD.X R27, RZ, RZ, R3, P1 ;  /* 0x000000ffff1b7224 */ /* 0x000fc800008e0603 */
[----:B------:R-:W-:-:S04]  /*0ee0*/  IMAD.WIDE.U32 R4, R27, R28, RZ ;  /* 0x0000001c1b047225 */ /* 0x000fc800078e00ff */
[----:B------:R-:W-:-:S04]  /*0ef0*/  IMAD.WIDE.U32 R18, P1, R21, R29, R4 ;  /* 0x0000001d15127225 */ /* 0x000fc80007820004 */
[----:B------:R-:W-:-:S04]  /*0f00*/  IMAD.WIDE.U32 R4, R21, R28, RZ ;  /* 0x0000001c15047225 */ /* 0x000fc800078e00ff */
[----:B------:R-:W-:Y:S01]  /*0f10*/  IMAD.X R21, RZ, RZ, RZ, P1 ;  /* 0x000000ffff157224 */ /* 0x000fe200008e06ff */
[----:B------:R-:W-:Y:S01]  /*0f20*/  IADD3 RZ, P1, R5, R18, RZ ;  /* 0x0000001205ff7210 */ /* 0x000fe20007f3e0ff */
[----:B------:R-:W-:-:S04]  /*0f30*/  IMAD.MOV.U32 R20, RZ, RZ, R19 ;  /* 0x000000ffff147224 */ /* 0x000fc800078e0013 */
[----:B------:R-:W-:-:S08]  /*0f40*/  IMAD.WIDE.U32.X R4, R27, R29, R20, P1 ;  /* 0x0000001d1b047225 */ /* 0x000fd000008e0414 */
.L_x_13:
[----:B------:R-:W0:Y:S01]  /*0f50*/  LDC.64 R32, c[0x0][0x740] ;  /* 0x0001d000ff207b82 */ /* 0x000e220000000a00 */
[-CC-:B------:R-:W-:Y:S01]  /*0f60*/  SHF.R.U64 R34, R4, R6.reuse, R5.reuse ;  /* 0x0000000604227219 */ /* 0x180fe20000001205 */
[----:B------:R-:W-:Y:S01]  /*0f70*/  IMAD.MOV.U32 R37, RZ, RZ, 0x1 ;  /* 0x00000001ff257424 */ /* 0x000fe200078e00ff */
[----:B------:R-:W-:Y:S02]  /*0f80*/  SHF.R.U32.HI R4, RZ, R6, R5 ;  /* 0x00000006ff047219 */ /* 0x000fe40000011605 */
[----:B------:R-:W-:-:S03]  /*0f90*/  IADD3 R19, P1, RZ, -R34, RZ ;  /* 0x80000022ff137210 */ /* 0x000fc60007f3e0ff */
[----:B------:R-:W1:Y:S02]  /*0fa0*/  LDC R18, c[0x0][0x718] ;  /* 0x0001c600ff127b82 */ /* 0x000e640000000800 */
[----:B------:R-:W-:-:S04]  /*0fb0*/  IMAD.X R5, RZ, RZ, ~R4, P1 ;  /* 0x000000ffff057224 */ /* 0x000fc800008e0e04 */
[-C--:B------:R-:W-:Y:S02]  /*0fc0*/  IMAD R6, R5, R30.reuse, RZ ;  /* 0x0000001e05067224 */ /* 0x080fe400078e02ff */
[----:B------:R-:W4:Y:S01]  /*0fd0*/  LDC R21, c[0x0][0x708] ;  /* 0x0001c200ff157b82 */ /* 0x000f220000000800 */
[----:B------:R-:W-:-:S04]  /*0fe0*/  IMAD.WIDE.U32 R4, R19, R30, R2 ;  /* 0x0000001e13047225 */ /* 0x000fc800078e0002 */
[----:B------:R-:W-:-:S03]  /*0ff0*/  IMAD R19, R19, R31, R6 ;  /* 0x0000001f13137224 */ /* 0x000fc600078e0206 */
[----:B------:R-:W2:Y:S01]  /*1000*/  LDC R26, c[0x0][0x758] ;  /* 0x0001d600ff1a7b82 */ /* 0x000ea20000000800 */
[----:B------:R-:W-:Y:S01]  /*1010*/  IMAD.IADD R5, R5, 0x1, R19 ;  /* 0x0000000105057824 */ /* 0x000fe200078e0213 */
[----:B0-----:R-:W-:Y:S01]  /*1020*/  ISETP.NE.U32.AND P1, PT, R32, RZ, PT ;  /* 0x000000ff2000720c */ /* 0x001fe20003f25070 */
[----:B------:R-:W-:-:S03]  /*1030*/  IMAD.MOV.U32 R19, RZ, RZ, -0x1 ;  /* 0xffffffffff137424 */ /* 0x000fc600078e00ff */
[----:B------:R-:W-:Y:S02]  /*1040*/  ISETP.NE.AND.EX P1, PT, R33, RZ, PT, P1 ;  /* 0x000000ff2100720c */ /* 0x000fe40003f25310 */
[----:B------:R-:W0:Y:S01]  /*1050*/  LDC R31, c[0x0][0x700] ;  /* 0x0001c000ff1f7b82 */ /* 0x000e220000000800 */
[-CC-:B-1----:R-:W-:Y:S02]  /*1060*/  SHF.R.U64 R29, R4, R18.reuse, R5.reuse ;  /* 0x00000012041d7219 */ /* 0x182fe40000001205 */
[----:B------:R-:W-:-:S05]  /*1070*/  SHF.R.U32.HI R4, RZ, R18, R5 ;  /* 0x00000012ff047219 */ /* 0x000fca0000011605 */
[----:B------:R-:W1:Y:S01]  /*1080*/  LDC R28, c[0x0][0x748] ;  /* 0x0001d200ff1c7b82 */ /* 0x000e620000000800 */
[-CC-:B----4-:R-:W-:Y:S02]  /*1090*/  SHF.R.U64 R39, R29, R21.reuse, R4.reuse ;  /* 0x000000151d277219 */ /* 0x190fe40000001204 */
[----:B------:R-:W-:-:S05]  /*10a0*/  SHF.R.U32.HI R5, RZ, R21, R4 ;  /* 0x00000015ff057219 */ /* 0x000fca0000011604 */
[----:B------:R-:W4:Y:S01]  /*10b0*/  LDC R35, c[0x0][0x738] ;  /* 0x0001ce00ff237b82 */ /* 0x000f220000000800 */
[-C--:B--2---:R-:W-:Y:S02]  /*10c0*/  SHF.L.U32 R4, R19, R26.reuse, RZ ;  /* 0x0000001a13047219 */ /* 0x084fe400000006ff */
[--C-:B------:R-:W-:Y:S02]  /*10d0*/  SHF.R.U64 R36, R39, R26, R5.reuse ;  /* 0x0000001a27247219 */ /* 0x100fe40000001205 */
[----:B------:R-:W-:Y:S02]  /*10e0*/  LOP3.LUT R6, RZ, R4, RZ, 0x33, !PT ;  /* 0x00000004ff067212 */ /* 0x000fe400078e33ff */
[----:B------:R-:W-:Y:S01]  /*10f0*/  SHF.R.U32.HI R5, RZ, R26, R5 ;  /* 0x0000001aff057219 */ /* 0x000fe20000011605 */
[----:B------:R-:W2:Y:S01]  /*1100*/  LDC R30, c[0x0][0x710] ;  /* 0x0001c400ff1e7b82 */ /* 0x000ea20000000800 */
[----:B------:R-:W-:Y:S01]  /*1110*/  IMAD.MOV.U32 R4, RZ, RZ, R36 ;  /* 0x000000ffff047224 */ /* 0x000fe200078e0024 */
[----:B------:R-:W-:Y:S06]  /*1120*/  @!P1 BRA `(.L_x_14) ;  /* 0x0000000000289947 */ /* 0x000fec0003800000 */
[----:B------:R-:W3:Y:S02]  /*1130*/  LDC R21, c[0x0][0x74c] ;  /* 0x0001d300ff157b82 */ /* 0x000ee40000000800 */
[----:B---3--:R-:W-:-:S05]  /*1140*/  IADD3 R21, P1, R36, R21, RZ ;  /* 0x0000001524157210 */ /* 0x008fca0007f3e0ff */
        /* <DEDUP_REMOVED lines=8> */
.L_x_14:
[----:B-1----:R-:W-:Y:S01]  /*11d0*/  SHF.R.U64 R17, R4, R28, R5 ;  /* 0x0000001c04117219 */ /* 0x002fe20000001205 */
[----:B------:R-:W-:Y:S01]  /*11e0*/  @P4 IMAD R23, R25, R24, R16 ;  /* 0x0000001819174224 */ /* 0x000fe200078e0210 */
[----:B------:R-:W-:Y:S02]  /*11f0*/  SHF.L.U32 R4, R37, R26, RZ ;  /* 0x0000001a25047219 */ /* 0x000fe400000006ff */
[----:B------:R-:W-:Y:S01]  /*1200*/  LOP3.LUT R5, R39, R6, RZ, 0xc0, !PT ;  /* 0x0000000627057212 */ /* 0x000fe200078ec0ff */
[----:B0-----:R-:W-:Y:S02]  /*1210*/  VIADD R6, R31, 0xffffffff ;  /* 0xffffffff1f067836 */ /* 0x001fe40000000000 */
[----:B------:R-:W-:Y:S02]  /*1220*/  IMAD.MOV R18, RZ, RZ, -R17 ;  /* 0x000000ffff127224 */ /* 0x000fe400078e0a11 */
[----:B------:R-:W-:Y:S01]  /*1230*/  IMAD R16, R4, R17, R5 ;  /* 0x0000001104107224 */ /* 0x000fe200078e0205 */
[----:B------:R-:W-:Y:S01]  /*1240*/  LOP3.LUT R17, R29, R6, RZ, 0xc0, !PT ;  /* 0x000000061d117212 */ /* 0x000fe200078ec0ff */
[----:B----4-:R-:W-:-:S02]  /*1250*/  IMAD R4, R18, R35, R36 ;  /* 0x0000002312047224 */ /* 0x010fc400078e0224 */
[----:B--2---:R-:W-:Y:S02]  /*1260*/  IMAD R6, R16, R30, R23 ;  /* 0x0000001e10067224 */ /* 0x004fe400078e0217 */
[----:B------:R-:W-:Y:S02]  /*1270*/  IMAD R17, R4, R31, R17 ;  /* 0x0000001f04117224 */ /* 0x000fe400078e0211 */
[----:B------:R-:W-:Y:S02]  /*1280*/  IMAD.MOV.U32 R18, RZ, RZ, 0x1 ;  /* 0x00000001ff127424 */ /* 0x000fe400078e00ff */
[----:B------:R-:W-:Y:S01]  /*1290*/  IMAD.MOV.U32 R4, RZ, RZ, R34 ;  /* 0x000000ffff047224 */ /* 0x000fe200078e0022 */
[----:B------:R-:W-:Y:S02]  /*12a0*/  SEL R5, R17, R6, !P4 ;  /* 0x0000000611057207 */ /* 0x000fe40006000000 */
[----:B------:R-:W-:-:S07]  /*12b0*/  SEL R6, R6, R17, !P4 ;  /* 0x0000001106067207 */ /* 0x000fce0006000000 */
.L_x_12:
[----:B------:R-:W-:Y:S05]  /*12c0*/  @!P3 BRA `(.L_x_15) ;  /* 0x00000000000cb947 */ /* 0x000fea0003800000 */
[----:B------:R-:W-:Y:S01]  /*12d0*/  UCGABAR_WAIT ;  /* 0x0000000000007dc7 */ /* 0x000fe20008000000 */
[----:B------:R-:W-:Y:S01]  /*12e0*/  CCTL.IVALL ;  /* 0x00000000ff00798f */ /* 0x000fe20002000000 */
[----:B------:R-:W-:Y:S05]  /*12f0*/  BRA `(.L_x_16) ;  /* 0x0000000000047947 */ /* 0x000fea0003800000 */
.L_x_15:
[----:B------:R-:W-:Y:S06]  /*1300*/  BAR.SYNC.DEFER_BLOCKING 0x0 ;  /* 0x0000000000007b1d */ /* 0x000fec0000010000 */
.L_x_16:
[----:B------:R-:W-:Y:S05]  /*1310*/  @!P2 BRA `(.L_x_17) ;  /* 0x000000a400d0a947 */ /* 0x000fea0003800000 */
[----:B------:R-:W-:-:S13]  /*1320*/  ISETP.GT.U32.AND P1, PT, R38, 0x1, PT ;  /* 0x000000012600780c */ /* 0x000fda0003f24070 */
[----:B------:R-:W-:Y:S05]  /*1330*/  @P1 EXIT ;  /* 0x000000000000194d */ /* 0x000fea0003800000 */
.L_x_18:
[----:B------:R-:W-:-:S08]  /*1340*/  NOP ;  /* 0x0000000000007918 */ /* 0x000fd00000000000 */
[----:B------:R-:W0:Y:S02]  /*1350*/  USETMAXREG.TRY_ALLOC.CTAPOOL UP0, 0xe8 ;  /* 0x000000e8000079c8 */ /* 0x000e240008000600 */
[----:B0-----:R-:W-:-:S13]  /*1360*/  PLOP3.LUT P1, PT, PT, PT, UP0, 0x80, 0x0 ;  /* 0x000000000000781c */ /* 0x001fda0003f2f008 */
[----:B------:R-:W-:Y:S05]  /*1370*/  @!P1 BRA `(.L_x_18) ;  /* 0xfffffffc00f09947 */ /* 0x000fea000383ffff */
[----:B------:R-:W-:-:S13]  /*1380*/  LOP3.LUT P1, RZ, R18, 0xff, RZ, 0xc0, !PT ;  /* 0x000000ff12ff7812 */ /* 0x000fda000782c0ff */
[----:B------:R-:W-:Y:S05]  /*1390*/  @!P1 EXIT ;  /* 0x000000000000994d */ /* 0x000fea0003800000 */
[CC--:B------:R-:W-:Y:S01]  /*13a0*/  LEA.HI R16, R22.reuse, R15.reuse, RZ, 0x2 ;  /* 0x0000000f16107211 */ /* 0x0c0fe200078f10ff */
[----:B------:R-:W0:Y:S01]  /*13b0*/  S2UR UR8, SR_CgaCtaId ;  /* 0x00000000000879c3 */ /* 0x000e220000008800 */
[-C--:B------:R-:W-:Y:S01]  /*13c0*/  LEA.HI R13, R15, R15.reuse, RZ, 0x1 ;  /* 0x0000000f0f0d7211 */ /* 0x080fe200078f08ff */
[----:B------:R-:W-:Y:S01]  /*13d0*/  UIADD3 UR9, UR12, -0x1, URZ ;  /* 0xffffffff0c097890 */ /* 0x000fe2000fffe03f */
[--C-:B------:R-:W-:Y:S01]  /*13e0*/  SHF.R.S32.HI R17, RZ, 0x2, R16.reuse ;  /* 0x00000002ff117819 */ /* 0x100fe20000011410 */
[----:B------:R-:W-:Y:S01]  /*13f0*/  UMOV UR7, 0x400 ;  /* 0x0000040000077882 */ /* 0x000fe20000000000 */
[----:B------:R-:W-:Y:S01]  /*1400*/  SHF.R.S32.HI R14, RZ, 0x1f, R16 ;  /* 0x0000001fff0e7819 */ /* 0x000fe20000011410 */
[----:B------:R-:W-:Y:S01]  /*1410*/  UISETP.NE.AND UP0, UPT, UR9, URZ, UPT ;  /* 0x0000003f0900728c */ /* 0x000fe2000bf05270 */
[----:B------:R-:W-:Y:S01]  /*1420*/  LEA.HI R22, R22, R15, RZ, 0x5 ;  /* 0x0000000f16167211 */ /* 0x000fe200078f28ff */
[----:B------:R-:W-:Y:S01]  /*1430*/  ULDC UR10, c[0x0][0x284] ;  /* 0x0000a100000a7ab9 */ /* 0x000fe20000000800 */
[----:B------:R-:W-:Y:S01]  /*1440*/  LEA.HI R14, R14, R17, RZ, 0x3 ;  /* 0x000000110e0e7211 */ /* 0x000fe200078f18ff */
[----:B------:R-:W-:Y:S01]  /*1450*/  USHF.L.U32 UR19, UR6, 0x1, URZ ;  /* 0x0000000106137899 */ /* 0x000fe2000800063f */
[----:B------:R-:W-:-:S02]  /*1460*/  LOP3.LUT R16, R16, 0xfffffffc, RZ, 0xc0, !PT ;  /* 0xfffffffc10107812 */ /* 0x000fc400078ec0ff */
[----:B------:R-:W-:Y:S02]  /*1470*/  LOP3.LUT R18, R14, 0xfffffff8, RZ, 0xc0, !PT ;  /* 0xfffffff80e127812 */ /* 0x000fe400078ec0ff */
[----:B------:R-:W-:Y:S01]  /*1480*/  LOP3.LUT R14, R13, 0x3ffffe, RZ, 0xc0, !PT ;  /* 0x003ffffe0d0e7812 */ /* 0x000fe200078ec0ff */
[----:B------:R-:W-:Y:S01]  /*1490*/  IMAD.IADD R13, R15, 0x1, -R16 ;  /* 0x000000010f0d7824 */ /* 0x000fe200078e0a10 */
[----:B------:R-:W-:Y:S01]  /*14a0*/  VIMNMX R16, RZ, UR6, PT ;  /* 0x00000006ff107c48 */ /* 0x000fe2000bfe0100 */
[----:B------:R-:W-:Y:S01]  /*14b0*/  IMAD.IADD R18, R17, 0x1, -R18 ;  /* 0x0000000111127824 */ /* 0x000fe200078e0a12 */
[----:B------:R-:W-:Y:S01]  /*14c0*/  SHF.R.S32.HI R17, RZ, 0x5, R22 ;  /* 0x00000005ff117819 */ /* 0x000fe20000011416 */
[----:B------:R-:W-:Y:S01]  /*14d0*/  IMAD.IADD R14, R15, 0x1, -R14 ;  /* 0x000000010f0e7824 */ /* 0x000fe200078e0a0e */
[----:B------:R-:W-:Y:S02]  /*14e0*/  LOP3.LUT R164, R7, 0x1, RZ, 0xfc, !PT ;  /* 0x0000000107a47812 */ /* 0x000fe400078efcff */
[----:B------:R-:W-:Y:S01]  /*14f0*/  IADD3 R16, -R16, UR6, RZ ;  /* 0x0000000610107c10 */ /* 0x000fe2000fffe1ff */
[C---:B------:R-:W-:Y:S01]  /*1500*/  IMAD R19, R17.reuse, 0x2, R14 ;  /* 0x0000000211137824 */ /* 0x040fe200078e020e */
[----:B0-----:R-:W-:Y:S01]  /*1510*/  ULEA UR7, UR8, UR7, 0x18 ;  /* 0x0000000708077291 */ /* 0x001fe2000f8ec03f */
[--C-:B------:R-:W-:Y:S01]  /*1520*/  IMAD R14, R17, 0x10, R18.reuse ;  /* 0x00000010110e7824 */ /* 0x100fe200078e0212 */
[----:B------:R-:W-:Y:S01]  /*1530*/  USHF.L.U32 UR8, UR9, 0x3, URZ ;  /* 0x0000000309087899 */ /* 0x000fe2000800063f */
[--C-:B------:R-:W-:Y:S01]  /*1540*/  IMAD R19, R19, 0x8, R18.reuse ;  /* 0x0000000813137824 */ /* 0x100fe200078e0212 */
[----:B------:R-:W-:Y:S01]  /*1550*/  USEL UR9, URZ, 0x1, UP0 ;  /* 0x000000013f097887 */ /* 0x000fe20008000000 */
[----:B------:R-:W-:Y:S01]  /*1560*/  IMAD R17, R17, -0x10, -R18 ;  /* 0xfffffff011117824 */ /* 0x000fe200078e0a12 */
[----:B------:R-:W-:Y:S01]  /*1570*/  UIADD3 UR20, UR7, 0x40, URZ ;  /* 0x0000004007147890 */ /* 0x000fe2000fffe03f */
[----:B------:R-:W-:Y:S01]  /*1580*/  IMAD.SHL.U32 R18, R19, 0x80, RZ ;  /* 0x0000008013127824 */ /* 0x000fe200078e00ff */
[----:B------:R-:W-:Y:S01]  /*1590*/  ULOP3.LUT UR8, UR8, 0x8, URZ, 0xc0, !UPT ;  /* 0x0000000808087892 */ /* 0x000fe2000f8ec03f */
[----:B------:R-:W-:Y:S01]  /*15a0*/  VIADD R17, R17, UR10 ;  /* 0x0000000a11117c36 */ /* 0x000fe20008000000 */
[----:B------:R-:W-:Y:S01]  /*15b0*/  SHF.R.S32.HI R15, RZ, 0x1f, R14 ;  /* 0x0000001fff0f7819 */ /* 0x000fe2000001140e */
[----:B------:R-:W-:Y:S01]  /*15c0*/  IMAD.U32 R165, RZ, RZ, UR9 ;  /* 0x00000009ffa57e24 */ /* 0x000fe2000f8e00ff */
[----:B------:R-:W-:Y:S01]  /*15d0*/  SHF.R.S32.HI R18, RZ, 0x3, R18 ;  /* 0x00000003ff127819 */ /* 0x000fe20000011412 */
[----:B------:R-:W-:-:S02]  /*15e0*/  ULEA UR12, UR12, UR20, 0x3 ;  /* 0x000000140c0c7291 */ /* 0x000fc4000f8e183f */
[----:B------:R-:W-:Y:S02]  /*15f0*/  ULOP3.LUT UR21, UR8, 0x8, URZ, 0x3c, !UPT ;  /* 0x0000000808157892 */ /* 0x000fe4000f8e3c3f */
[----:B------:R-:W-:-:S12]  /*1600*/  ULOP3.LUT UR13, UR8, 0x18, URZ, 0x3c, !UPT ;  /* 0x00000018080d7892 */ /* 0x000fd8000f8e3c3f */
.L_x_285:
[----:B------:R-:W-:Y:S01]  /*1610*/  SHF.L.U32 R19, R165, 0x1f, RZ ;  /* 0x0000001fa5137819 */ /* 0x000fe200000006ff */
[----:B------:R-:W-:Y:S01]  /*1620*/  IMAD.MOV.U32 R151, RZ, RZ, RZ ;  /* 0x000000ffff977224 */ /* 0x000fe200078e00ff */
[----:B------:R-:W-:Y:S02]  /*1630*/  ISETP.GE.AND P2, PT, R16, 0x1, PT ;  /* 0x000000011000780c */ /* 0x000fe40003f46270 */
[----:B------:R-:W0:Y:S02]  /*1640*/  SYNCS.PHASECHK.TRANS64.TRYWAIT P1, [UR12+-0x8], R19 ;  /* 0xfffff813ff0075a7 */ /* 0x000e24000802014c */
[----:B0-2345:R-:W-:Y:S09]  /*1650*/  @!P1 BRA `(.L_x_19) ;  /* 0x000000b400449947 */ /* 0x03dff20003800000 */
.L_x_306:
[----:B------:R-:W-:Y:S02]  /*1660*/  CS2R R24, SRZ ;  /* 0x0000000000187805 */ /* 0x000fe4000001ff00 */
[----:B------:R-:W-:Y:S02]  /*1670*/  CS2R R26, SRZ ;  /* 0x00000000001a7805 */ /* 0x000fe4000001ff00 */
[----:B------:R-:W-:Y:S02]  /*1680*/  CS2R R28, SRZ ;  /* 0x00000000001c7805 */ /* 0x000fe4000001ff00 */
[----:B------:R-:W-:Y:S02]  /*1690*/  CS2R R30, SRZ ;  /* 0x00000000001e7805 */ /* 0x000fe4000001ff00 */
[----:B------:R-:W-:Y:S02]  /*16a0*/  CS2R R32, SRZ ;  /* 0x0000000000207805 */ /* 0x000fe4000001ff00 */
[----:B------:R-:W-:-:S02]  /*16b0*/  CS2R R34, SRZ ;  /* 0x0000000000227805 */ /* 0x000fc4000001ff00 */
        /* <DEDUP_REMOVED lines=56> */
[----:B------:R-:W-:Y:S01]  /*1a40*/  CS2R R148, SRZ ;  /* 0x0000000000947805 */ /* 0x000fe2000001ff00 */
[----:B------:R-:W-:Y:S01]  /*1a50*/  IMAD.MOV.U32 R150, RZ, RZ, RZ ;  /* 0x000000ffff967224 */ /* 0x000fe200078e00ff */
[----:B------:R-:W-:Y:S06]  /*1a60*/  @!P2 BRA `(.L_x_20) ;  /* 0x00000004002ca947 */ /* 0x000fec0003800000 */
[----:B0-----:R-:W-:Y:S01]  /*1a70*/  IMAD.MOV.U32 R19, RZ, RZ, R16 ;  /* 0x000000ffff137224 */ /* 0x001fe200078e0010 */
[----:B------:R-:W-:Y:S01]  /*1a80*/  UPLOP3.LUT UP0, UPT, UPT, UPT, UPT, 0x40, 0x0 ;  /* 0x000000000000789c */ /* 0x000fe20003f0e870 */
[----:B------:R-:W-:Y:S01]  /*1a90*/  IMAD.U32 R156, RZ, RZ, UR4 ;  /* 0x00000004ff9c7e24 */ /* 0x000fe2000f8e00ff */
[----:B------:R-:W-:Y:S01]  /*1aa0*/  UMOV UR14, UR5 ;  /* 0x00000005000e7c82 */ /* 0x000fe20008000000 */
[----:B------:R-:W-:-:S08]  /*1ab0*/  IMAD.U32 R20, RZ, RZ, UR5 ;  /* 0x00000005ff147e24 */ /* 0x000fd0000f8e00ff */
.L_x_27:
[----:B------:R-:W-:-:S13]  /*1ac0*/  ISETP.NE.AND P2, PT, R164, 0x3, PT ;  /* 0x00000003a400780c */ /* 0x000fda0003f45270 */
[----:B0-----:R-:W-:Y:S05]  /*1ad0*/  @!P2 BRA `(.L_x_21) ;  /* 0x000000000004a947 */ /* 0x001fea0003800000 */
[----:B------:R-:W-:Y:S01]  /*1ae0*/  BPT.TRAP 0x1 ;  /* 0x000000040000795c */ /* 0x000fe20000300000 */
.L_x_21:
[----:B------:R-:W-:Y:S01]  /*1af0*/  ULEA UR8, UR14, UR7, 0x3 ;  /* 0x000000070e087291 */ /* 0x000fe2000f8e183f */
[----:B------:R-:W-:-:S08]  /*1b00*/  SHF.L.U32 R21, R156, 0x1f, RZ ;  /* 0x0000001f9c157819 */ /* 0x000fd000000006ff */
[----:B------:R0:W1:Y:S01]  /*1b10*/  SYNCS.PHASECHK.TRANS64.TRYWAIT P1, [UR8], R21 ;  /* 0x00000015ff0075a7 */ /* 0x0000620008020148 */
[----:B------:R-:W-:Y:S05]  /*1b20*/  @!P2 BRA `(.L_x_22) ;  /* 0x000000000004a947 */ /* 0x000fea0003800000 */
[----:B------:R-:W-:Y:S01]  /*1b30*/  BPT.TRAP 0x1 ;  /* 0x000000040000795c */ /* 0x000fe20000300000 */
.L_x_22:
[----:B------:R-:W-:-:S04]  /*1b40*/  IMAD.U32 R23, RZ, RZ, UR14 ;  /* 0x0000000eff177e24 */ /* 0x000fc8000f8e00ff */
[----:B------:R-:W-:Y:S01]  /*1b50*/  IMAD R152, R23, 0x400, R18 ;  /* 0x0000040017987824 */ /* 0x000fe200078e0212 */
[----:B-1----:R-:W-:Y:S06]  /*1b60*/  @P1 BRA `(.L_x_23) ;  /* 0x0000000000081947 */ /* 0x002fec0003800000 */
[----:B------:R-:W1:Y:S02]  /*1b70*/  SYNCS.PHASECHK.TRANS64.TRYWAIT P1, [UR8], R21 ;  /* 0x00000015ff0075a7 */ /* 0x000e640008020148 */
[----:B-1----:R-:W-:Y:S05]  /*1b80*/  @!P1 BRA `(.L_x_24) ;  /* 0x000000b000109947 */ /* 0x002fea0003800000 */
.L_x_23:
[----:B------:R-:W4:Y:S01]  /*1b90*/  LDS.128 R152, [R152+UR7+0x36100] ;  /* 0x0361000798987984 */ /* 0x000f220008000c00 */
[----:B------:R-:W-:Y:S02]  /*1ba0*/  UIADD3 UR8, UR7, 0x100, URZ ;  /* 0x0000010007087890 */ /* 0x000fe4000fffe03f */
[----:B------:R-:W-:Y:S02]  /*1bb0*/  UIADD3 UR9, UR7, 0x6100, URZ ;  /* 0x0000610007097890 */ /* 0x000fe4000fffe03f */
[----:B------:R-:W-:Y:S02]  /*1bc0*/  USHF.R.U32.HI UR8, URZ, 0x4, UR8 ;  /* 0x000000043f087899 */ /* 0x000fe40008011608 */
[----:B------:R-:W-:Y:S02]  /*1bd0*/  USHF.R.U32.HI UR9, URZ, 0x4, UR9 ;  /* 0x000000043f097899 */ /* 0x000fe40008011609 */
[----:B------:R-:W-:Y:S02]  /*1be0*/  ULOP3.LUT UR8, UR8, 0x3fff, URZ, 0xc0, !UPT ;  /* 0x00003fff08087892 */ /* 0x000fe4000f8ec03f */
[----:B------:R-:W-:-:S02]  /*1bf0*/  ULOP3.LUT UR9, UR9, 0x3fff, URZ, 0xc0, !UPT ;  /* 0x00003fff09097892 */ /* 0x000fc4000f8ec03f */
[----:B------:R-:W-:Y:S02]  /*1c00*/  ULOP3.LUT UR8, UR8, 0x10000, URZ, 0xfc, !UPT ;  /* 0x0001000008087892 */ /* 0x000fe4000f8efc3f */
[----:B------:R-:W-:Y:S02]  /*1c10*/  ULOP3.LUT UR9, UR9, 0x10000, URZ, 0xfc, !UPT ;  /* 0x0001000009097892 */ /* 0x000fe4000f8efc3f */
[----:B------:R-:W-:Y:S02]  /*1c20*/  ULEA UR15, UR14, UR8, 0x9 ;  /* 0x000000080e0f7291 */ /* 0x000fe4000f8e483f */
[----:B------:R-:W-:Y:S01]  /*1c30*/  ULEA UR18, UR14, UR9, 0xc ;  /* 0x000000090e127291 */ /* 0x000fe2000f8e603f */
[----:B------:R-:W-:Y:S02]  /*1c40*/  UMOV UR11, 0x40000040 ;  /* 0x40000040000b7882 */ /* 0x000fe40000000000 */
[----:B------:R-:W-:Y:S02]  /*1c50*/  UMOV UR9, 0x40000040 ;  /* 0x4000004000097882 */ /* 0x000fe40000000000 */
[----:B------:R-:W-:-:S02]  /*1c60*/  UMOV UR8, UR15 ;  /* 0x0000000f00087c82 */ /* 0x000fc40008000000 */
[----:B------:R-:W-:Y:S01]  /*1c70*/  UMOV UR10, UR18 ;  /* 0x00000012000a7c82 */ /* 0x000fe20008000000 */
[----:B----4-:R-:W-:-:S06]  /*1c80*/  WARPGROUP.ARRIVE ;  /* 0x00000000000079c5 */ /* 0x010fcc0000000000 */
[----:B------:R-:W-:Y:S01]  /*1c90*/  HGMMA.SP.64x256x32.F32 R24, gdesc[UR8], R24, UP0, R152, 0x0 ;  /* 0x0be09800081879f0 */ /* 0x000fe2000bf00a18 */
[----:B------:R-:W-:Y:S02]  /*1ca0*/  UIADD3 UR8, UR15, 0x2, URZ ;  /* 0x000000020f087890 */ /* 0x000fe4000fffe03f */
[----:B------:R-:W-:Y:S01]  /*1cb0*/  UIADD3 UR10, UR18, 0x4, URZ ;  /* 0x00000004120a7890 */ /* 0x000fe2000fffe03f */
[----:B------:R-:W-:Y:S01]  /*1cc0*/  UMOV UR9, 0x40000040 ;  /* 0x4000004000097882 */ /* 0x000fe20000000000 */
[----:B------:R-:W-:-:S15]  /*1cd0*/  UMOV UR11, 0x40000040 ;  /* 0x40000040000b7882 */ /* 0x000fde0000000000 */
[----:B------:R-:W-:-:S12]  /*1ce0*/  NOP ;  /* 0x0000000000007918 */ /* 0x000fd80000000000 */
[----:B------:R-:W-:Y:S01]  /*1cf0*/  HGMMA.SP.64x256x32.F32 R24, gdesc[UR8], R24, R153, 0x0 ;  /* 0x0be09900081879f0 */ /* 0x000fe20008700a18 */
        /* <DEDUP_REMOVED lines=11> */
[----:B------:R-:W-:Y:S03]  /*1db0*/  HGMMA.SP.64x256x32.F32 R24, gdesc[UR8], R24, R155, 0x0, gsb0 ;  /* 0x0be09b00081879f0 */ /* 0x000fe60008000a18 */
[----:B------:R-:W-:Y:S02]  /*1dc0*/  WARPGROUP.DEPBAR.LE gsb0, 0x0 ;  /* 0x00008000000079c5 */ /* 0x000fe40000010000 */
[----:B------:R-:W-:Y:S05]  /*1dd0*/  @!P2 BRA `(.L_x_25) ;  /* 0x000000000004a947 */ /* 0x000fea0003800000 */
[----:B------:R-:W-:Y:S01]  /*1de0*/  BPT.TRAP 0x1 ;  /* 0x000000040000795c */ /* 0x000fe20000300000 */
.L_x_25:
[----:B01----:R-:W-:Y:S02]  /*1df0*/  @P0 LEA R21, R20, UR7, 0x3 ;  /* 0x0000000714150c11 */ /* 0x003fe4000f8e18ff */
[----:B------:R-:W-:-:S03]  /*1e00*/  ISETP.GT.U32.AND P1, PT, R7, 0x1, PT ;  /* 0x000000010700780c */ /* 0x000fc60003f24070 */
[----:B------:R-:W-:-:S05]  /*1e10*/  @P0 VIADD R21, R21, 0x18 ;  /* 0x0000001815150836 */ /* 0x000fca0000000000 */
[----:B------:R-:W-:-:S04]  /*1e20*/  @P0 PRMT R21, R12, 0x654, R21 ;  /* 0x000006540c150816 */ /* 0x000fc80000000015 */
[----:B------:R0:W-:Y:S01]  /*1e30*/  @P0 SYNCS.ARRIVE.TRANS64.RED.A1T0 RZ, [R21+URZ], RZ ;  /* 0x000000ff15ff09a7 */ /* 0x0001e2000810043f */
[----:B------:R-:W-:Y:S05]  /*1e40*/  @P1 BRA `(.L_x_26) ;  /* 0x0000000000041947 */ /* 0x000fea0003800000 */
[----:B------:R-:W-:Y:S01]  /*1e50*/  BPT.TRAP 0x1 ;  /* 0x000000040000795c */ /* 0x000fe20000300000 */
.L_x_26:
[----:B------:R-:W-:Y:S01]  /*1e60*/  UIADD3 UR14, UR14, 0x1, URZ ;  /* 0x000000010e0e7890 */ /* 0x000fe2000fffe03f */
[C---:B------:R-:W-:Y:S01]  /*1e70*/  ISETP.GT.AND P2, PT, R19.reuse, 0x1, PT ;  /* 0x000000011300780c */ /* 0x040fe20003f44270 */
[----:B------:R-:W-:Y:S02]  /*1e80*/  VIADD R20, R20, 0x1 ;  /* 0x0000000114147836 */ /* 0x000fe40000000000 */
[----:B------:R-:W-:Y:S01]  /*1e90*/  UISETP.NE.AND UP0, UPT, UR14, 0x3, UPT ;  /* 0x000000030e00788c */ /* 0x000fe2000bf05270 */
[----:B------:R-:W-:Y:S02]  /*1ea0*/  VIADD R19, R19, 0xffffffff ;  /* 0xffffffff13137836 */ /* 0x000fe40000000000 */
[C---:B------:R-:W-:Y:S01]  /*1eb0*/  ISETP.NE.AND P1, PT, R20.reuse, 0x3, PT ;  /* 0x000000031400780c */ /* 0x040fe20003f25270 */
[----:B------:R-:W-:Y:S02]  /*1ec0*/  USEL UR8, URZ, 0x1, UP0 ;  /* 0x000000013f087887 */ /* 0x000fe40008000000 */
[----:B------:R-:W-:Y:S01]  /*1ed0*/  USEL UR14, UR14, URZ, UP0 ;  /* 0x0000003f0e0e7287 */ /* 0x000fe20008000000 */
[----:B------:R-:W-:Y:S01]  /*1ee0*/  SEL R20, R20, RZ, P1 ;  /* 0x000000ff14147207 */ /* 0x000fe20000800000 */
[----:B------:R-:W-:-:S02]  /*1ef0*/  UPLOP3.LUT UP0, UPT, UPT, UPT, UPT, 0x80, 0x0 ;  /* 0x000000000000789c */ /* 0x000fc40003f0f070 */
[----:B------:R-:W-:Y:S01]  /*1f00*/  LOP3.LUT R156, R156, UR8, RZ, 0x3c, !PT ;  /* 0x000000089c9c7c12 */ /* 0x000fe2000f8e3cff */
[----:B------:R-:W-:Y:S08]  /*1f10*/  @P2 BRA `(.L_x_27) ;  /* 0xfffffff800e82947 */ /* 0x000ff0000383ffff */
.L_x_20:
[----:B0-----:R-:W-:Y:S01]  /*1f20*/  IMAD.U32 R20, RZ, RZ, UR21 ;  /* 0x00000015ff147e24 */ /* 0x001fe2000f8e00ff */
[----:B------:R-:W-:Y:S01]  /*1f30*/  SHF.L.U32 R19, R165, 0x1f, RZ ;  /* 0x0000001fa5137819 */ /* 0x000fe200000006ff */
[----:B------:R-:W-:Y:S01]  /*1f40*/  UIADD3 UR5, UR5, UR19, URZ ;  /* 0x0000001305057290 */ /* 0x000fe2000fffe03f */
[----:B------:R-:W0:Y:S01]  /*1f50*/  LDC R152, c[0x0][0x288] ;  /* 0x0000a200ff987b82 */ /* 0x000e220000000800 */
[----:B------:R-:W-:Y:S01]  /*1f60*/  UISETP.GE.U32.AND UP1, UPT, UR19, 0x3, UPT ;  /* 0x000000031300788c */ /* 0x000fe2000bf26070 */
[----:B------:R-:W-:Y:S01]  /*1f70*/  SHF.R.S32.HI R154, RZ, 0x1f, R4 ;  /* 0x0000001fff9a7819 */ /* 0x000fe20000011404 */
[----:B------:R-:W-:Y:S02]  /*1f80*/  UISETP.GT.U32.AND UP0, UPT, UR5, 0x2, UPT ;  /* 0x000000020500788c */ /* 0x000fe4000bf04070 */
[----:B------:R-:W-:Y:S02]  /*1f90*/  UIMAD.WIDE.U32 UR8, UR5, -0x55555555, URZ ;  /* 0xaaaaaaab050878a5 */ /* 0x000fe4000f8e003f */
[----:B------:R-:W-:Y:S01]  /*1fa0*/  UISETP.LT.U32.AND UP0, UPT, UR19, 0x3, UP0 ;  /* 0x000000031300788c */ /* 0x000fe20008701070 */
[----:B------:R1:W-:Y:S01]  /*1fb0*/  SYNCS.ARRIVE.TRANS64.A1T0 RZ, [R20+UR20], RZ ;  /* 0x000000ff14ff79a7 */ /* 0x0003e20008100014 */
[----:B------:R-:W-:-:S02]  /*1fc0*/  WARPGROUP.DEPBAR.LE gsb0, 0x0 ;  /* 0x00008000000079c5 */ /* 0x000fc40000010000 */
[----:B------:R-:W-:Y:S02]  /*1fd0*/  USEL UR10, URZ, 0x1, !UP0 ;  /* 0x000000013f0a7887 */ /* 0x000fe4000c000000 */
[----:B------:R-:W-:Y:S02]  /*1fe0*/  USHF.R.U32.HI UR8, URZ, 0x1, UR9 ;  /* 0x000000013f087899 */ /* 0x000fe40008011609 */
[----:B------:R-:W-:Y:S01]  /*1ff0*/  ULOP3.LUT UR4, UR4, UR10, URZ, 0x3c, !UPT ;  /* 0x0000000a04047292 */ /* 0x000fe2000f8e3c3f */
[----:B------:R-:W4:Y:S01]  /*2000*/  SYNCS.PHASECHK.TRANS64.TRYWAIT P1, [UR12+0x8], R19 ;  /* 0x00000813ff0075a7 */ /* 0x000f22000802014c */
[----:B------:R-:W-:Y:S02]  /*2010*/  UIMAD UR5, UR8, -0x3, UR5 ;  /* 0xfffffffd080578a4 */ /* 0x000fe4000f8e0205 */
[----:B------:R-:W-:Y:S01]  /*2020*/  @UP1 ULOP3.LUT UR4, UR4, 0x1, UR8, 0x78, !UPT ;  /* 0x0000000104041892 */ /* 0x000fe2000f8e7808 */
[----:B01--4-:R-:W-:Y:S11]  /*2030*/  @!P1 BRA `(.L_x_28) ;  /* 0x000000a800fc9947 */ /* 0x013ff60003800000 */
.L_x_307:
[----:B------:R-:W-:Y:S01]  /*2040*/  ULDC.64 UR8, c[0x0][0x6d0] ;  /* 0x0001b40000087ab9 */ /* 0x000fe20000000a00 */
[----:B------:R-:W-:Y:S02]  /*2050*/  IMAD.SHL.U32 R158, R6, 0x40, RZ ;  /* 0x00000040069e7824 */ /* 0x000fe400078e00ff */
[----:B0-----:R-:W-:Y:S02]  /*2060*/  IMAD R19, R154, UR8, RZ ;  /* 0x000000089a137c24 */ /* 0x001fe4000f8e02ff */
[C---:B------:R-:W-:Y:S01]  /*2070*/  IMAD.WIDE.U32 R22, R4.reuse, UR8, R14 ;  /* 0x0000000804167c25 */ /* 0x040fe2000f8e000e */
[----:B------:R-:W-:Y:S01]  /*2080*/  ULDC UR8, c[0x0][0x284] ;  /* 0x0000a10000087ab9 */ /* 0x000fe20000000800 */
[----:B------:R-:W-:Y:S02]  /*2090*/  SHF.R.S32.HI R159, RZ, 0x1f, R158 ;  /* 0x0000001fff9f7819 */ /* 0x000fe4000001149e */
[----:B------:R-:W-:Y:S01]  /*20a0*/  IMAD R153, R4, UR9, R19 ;  /* 0x0000000904997c24 */ /* 0x000fe2000f8e0213 */
[C---:B------:R-:W-:Y:S01]  /*20b0*/  ISETP.GE.AND P1, PT, R158.reuse, UR8, PT ;  /* 0x000000089e007c0c */ /* 0x040fe2000bf26270 */
[----:B------:R-:W-:Y:S01]  /*20c0*/  IMAD.SHL.U32 R19, R5, 0x100, RZ ;  /* 0x0000010005137824 */ /* 0x000fe200078e00ff */
[----:B------:R-:W-:Y:S01]  /*20d0*/  IADD3 R22, P2, R158, R22, RZ ;  /* 0x000000169e167210 */ /* 0x000fe20007f5e0ff */
[----:B------:R-:W-:-:S03]  /*20e0*/  IMAD.WIDE R20, R13, 0x2, RZ ;  /* 0x000000020d147825 */ /* 0x000fc600078e02ff */
[----:B------:R-:W-:Y:S01]  /*20f0*/  ISETP.GE.OR P1, PT, R19, R152, P1 ;  /* 0x000000981300720c */ /* 0x000fe20000f26670 */
[----:B------:R-:W-:Y:S01]  /*2100*/  IMAD R6, R13, -0x2, R152 ;  /* 0xfffffffe0d067824 */ /* 0x000fe200078e0298 */
[----:B------:R-:W-:Y:S01]  /*2110*/  IADD3.X R23, R159, R23, R153, P2, !PT ;  /* 0x000000179f177210 */ /* 0x000fe200017fe499 */
[----:B------:R-:W-:-:S04]  /*2120*/  IMAD.WIDE R162, R5, 0x100, R20 ;  /* 0x0000010005a27825 */ /* 0x000fc800078e0214 */
[----:B------:R-:W-:-:S06]  /*2130*/  IMAD.IADD R5, R6, 0x1, -R19 ;  /* 0x0000000106057824 */ /* 0x000fcc00078e0a13 */
[----:B------:R-:W-:Y:S05]  /*2140*/  @P1 BRA `(.L_x_29) ;  /* 0x0000009000a41947 */ /* 0x000fea0003800000 */
[----:B------:R-:W0:Y:S01]  /*2150*/  LDC.64 R20, c[0x0][0x6c8] ;  /* 0x0001b200ff147b82 */ /* 0x000e220000000a00 */
[----:B---3-5:R-:W-:Y:S01]  /*2160*/  FSETP.NEU.AND P2, PT, R10, RZ, PT ;  /* 0x000000ff0a00720b */ /* 0x028fe20003f4d000 */
[----:B------:R-:W-:Y:S01]  /*2170*/  IMAD.IADD R166, R17, 0x1, -R158 ;  /* 0x0000000111a67824 */ /* 0x000fe200078e0a9e */
[----:B------:R-:W-:Y:S01]  /*2180*/  ISETP.GT.AND P1, PT, R5, RZ, PT ;  /* 0x000000ff0500720c */ /* 0x000fe20003f24270 */
[----:B------:R-:W-:Y:S03]  /*2190*/  BSSY B0, `(.L_x_29) ;  /* 0x0000924000007945 */ /* 0x000fe60003800000 */
[----:B------:R-:W-:Y:S01]  /*21a0*/  ISETP.GT.AND P5, PT, R166, RZ, P1 ;  /* 0x000000ffa600720c */ /* 0x000fe20000fa4270 */
[-C--:B0-----:R-:W-:Y:S02]  /*21b0*/  IMAD R6, R163, R20.reuse, RZ ;  /* 0x00000014a3067224 */ /* 0x081fe400078e02ff */
[----:B------:R-:W-:-:S04]  /*21c0*/  IMAD.WIDE.U32 R168, R162, R20, R22 ;  /* 0x00000014a2a87225 */ /* 0x000fc800078e0016 */
[----:B------:R-:W-:-:S04]  /*21d0*/  IMAD R19, R162, R21, R6 ;  /* 0x00000015a2137224 */ /* 0x000fc800078e0206 */
[----:B------:R-:W-:Y:S01]  /*21e0*/  IMAD.IADD R173, R169, 0x1, R19 ;  /* 0x00000001a9ad7824 */ /* 0x000fe200078e0213 */
[----:B------:R-:W-:Y:S06]  /*21f0*/  @!P2 BRA `(.L_x_30) ;  /* 0x000000640068a947 */ /* 0x000fec0003800000 */
[----:B------:R-:W-:Y:S01]  /*2200*/  ULDC.64 UR8, c[0x0][0x6b8] ;  /* 0x0001ae0000087ab9 */ /* 0x000fe20000000a00 */
[----:B------:R-:W-:Y:S01]  /*2210*/  ULDC.64 UR14, c[0x0][0x6b0] ;  /* 0x0001ac00000e7ab9 */ /* 0x000fe20000000a00 */
[----:B------:R-:W-:Y:S01]  /*2220*/  IMAD.WIDE.U32 R22, R4, UR8, R14 ;  /* 0x0000000804167c25 */ /* 0x000fe2000f8e000e */
[----:B------:R-:W-:Y:S01]  /*2230*/  ULDC.64 UR22, c[0x0][0x6a8] ;  /* 0x0001aa0000167ab9 */ /* 0x000fe20000000a00 */
[----:B------:R-:W0:Y:S01]  /*2240*/  LDC.64 R160, c[0x0][0x6b0] ;  /* 0x0001ac00ffa07b82 */ /* 0x000e220000000a00 */
[----:B------:R-:W-:Y:S01]  /*2250*/  ULDC.64 UR10, c[0x0][0x6c0] ;  /* 0x0001b000000a7ab9 */ /* 0x000fe20000000a00 */
[----:B------:R-:W-:Y:S01]  /*2260*/  IMAD R19, R154, UR8, RZ ;  /* 0x000000089a137c24 */ /* 0x000fe2000f8e02ff */
[----:B------:R-:W-:-:S03]  /*2270*/  IADD3 R154, P2, R158, R22, RZ ;  /* 0x000000169e9a7210 */ /* 0x000fc60007f5e0ff */
[----:B------:R-:W-:Y:S02]  /*2280*/  IMAD R167, R4, UR9, R19 ;  /* 0x0000000904a77c24 */ /* 0x000fe4000f8e0213 */
[----:B------:R-:W-:-:S03]  /*2290*/  IMAD R19, R163, UR14, RZ ;  /* 0x0000000ea3137c24 */ /* 0x000fc6000f8e02ff */
[----:B------:R-:W-:Y:S01]  /*22a0*/  IADD3.X R155, R159, R23, R167, P2, !PT ;  /* 0x000000179f9b7210 */ /* 0x000fe200017fe4a7 */
[C---:B------:R-:W-:Y:S02]  /*22b0*/  IMAD R169, R162.reuse, UR15, R19 ;  /* 0x0000000fa2a97c24 */ /* 0x040fe4000f8e0213 */
[----:B------:R-:W-:-:S04]  /*22c0*/  IMAD.WIDE.U32 R22, R162, UR14, R154 ;  /* 0x0000000ea2167c25 */ /* 0x000fc8000f8e009a */
[----:B------:R-:W-:Y:S01]  /*22d0*/  IMAD.IADD R19, R23, 0x1, R169 ;  /* 0x0000000117137824 */ /* 0x000fe200078e02a9 */
[----:B------:R-:W-:-:S04]  /*22e0*/  LEA R152, P2, R22, UR22, 0x2 ;  /* 0x0000001616987c11 */ /* 0x000fc8000f8410ff */
[----:B------:R-:W-:-:S05]  /*22f0*/  LEA.HI.X R153, R22, UR23, R19, 0x2, P2 ;  /* 0x0000001716997c11 */ /* 0x000fca00090f1413 */
[----:B------:R-:W3:Y:S01]  /*2300*/  @P5 LDG.E.LTC128B R19, desc[UR16][R152.64] ;  /* 0x0000001098135981 */ /* 0x000ee2000c1e1920 */
[----:B------:R-:W-:Y:S01]  /*2310*/  IMAD.WIDE.U32 R156, R162, UR14, R158 ;  /* 0x0000000ea29c7c25 */ /* 0x000fe2000f8e009e */
[----:B------:R-:W-:Y:S01]  /*2320*/  LEA R22, P2, R168, UR10, 0x2 ;  /* 0x0000000aa8167c11 */ /* 0x000fe2000f8410ff */
[----:B------:R-:W-:Y:S02]  /*2330*/  BSSY B1, `(.L_x_31) ;  /* 0x0000016000017945 */ /* 0x000fe40003800000 */
[----:B0-----:R-:W-:Y:S01]  /*2340*/  IMAD.WIDE.U32 R170, R162, UR14, R160 ;  /* 0x0000000ea2aa7c25 */ /* 0x001fe2000f8e00a0 */
[----:B------:R-:W-:Y:S02]  /*2350*/  IADD3 R160, P3, R14, R156, RZ ;  /* 0x0000009c0ea07210 */ /* 0x000fe40007f7e0ff */
[----:B------:R-:W-:Y:S01]  /*2360*/  LEA.HI.X R23, R168, UR11, R173, 0x2, P2 ;  /* 0x0000000ba8177c11 */ /* 0x000fe200090f14ad */
[----:B------:R-:W-:Y:S01]  /*2370*/  IMAD.IADD R173, R169, 0x1, R171 ;  /* 0x00000001a9ad7824 */ /* 0x000fe200078e02ab */
[----:B------:R-:W-:-:S02]  /*2380*/  IADD3.X R161, R15, R169, R157, P3, !PT ;  /* 0x000000a90fa17210 */ /* 0x000fc40001ffe49d */
[----:B------:R-:W-:Y:S02]  /*2390*/  ISETP.GT.AND P2, PT, R5, 0x1, PT ;  /* 0x000000010500780c */ /* 0x000fe40003f44270 */
[----:B------:R-:W-:Y:S01]  /*23a0*/  IADD3 R6, P3, R154, R170, RZ ;  /* 0x000000aa9a067210 */ /* 0x000fe20007f7e0ff */
[----:B------:R-:W-:Y:S01]  /*23b0*/  IMAD.WIDE.U32 R160, R4, UR8, R160 ;  /* 0x0000000804a07c25 */ /* 0x000fe2000f8e00a0 */
[----:B------:R-:W-:-:S03]  /*23c0*/  LEA R156, P6, R20, R22, 0x2 ;  /* 0x00000016149c7211 */ /* 0x000fc600078c10ff */
[----:B------:R-:W-:Y:S01]  /*23d0*/  IMAD.X R155, R173, 0x1, R155, P3 ;  /* 0x00000001ad9b7824 */ /* 0x000fe200018e069b */
[----:B------:R-:W-:Y:S01]  /*23e0*/  LEA R154, P3, R6, UR22, 0x2 ;  /* 0x00000016069a7c11 */ /* 0x000fe2000f8610ff */
[----:B------:R-:W-:-:S03]  /*23f0*/  IMAD.IADD R161, R167, 0x1, R161 ;  /* 0x00000001a7a17824 */ /* 0x000fc600078e02a1 */
[----:B------:R-:W-:Y:S02]  /*2400*/  LEA.HI.X R155, R6, UR23, R155, 0x2, P3 ;  /* 0x00000017069b7c11 */ /* 0x000fe400098f149b */
[----:B------:R-:W-:Y:S01]  /*2410*/  LEA R162, P3, R160, UR22, 0x2 ;  /* 0x00000016a0a27c11 */ /* 0x000fe2000f8610ff */
[----:B---3--:R-:W-:-:S04]  /*2420*/  FMUL R163, R19, R10 ;  /* 0x0000000a13a37220 */ /* 0x008fc80000400000 */
[----:B--2---:R-:W-:Y:S01]  /*2430*/  FFMA R169, R24, R11, R163 ;  /* 0x0000000b18a97223 */ /* 0x004fe200000000a3 */
[----:B------:R-:W-:-:S04]  /*2440*/  LEA.HI.X R163, R160, UR23, R161, 0x2, P3 ;  /* 0x00000017a0a37c11 */ /* 0x000fc800098f14a1 */
[----:B------:R0:W-:Y:S01]  /*2450*/  @P5 STG.E desc[UR16][R22.64], R169 ;  /* 0x000000a916005986 */ /* 0x0001e2000c101910 */
[----:B------:R-:W-:-:S13]  /*2460*/  ISETP.GT.AND P5, PT, R166, RZ, P2 ;  /* 0x000000ffa600720c */ /* 0x000fda00017a4270 */
[----:B0-----:R-:W-:Y:S05]  /*2470*/  @!P5 BRA `(.L_x_32) ;  /* 0x000000000004d947 */ /* 0x001fea0003800000 */
[----:B------:R0:W5:Y:S02]  /*2480*/  LDG.E.LTC128B R19, desc[UR16][R154.64] ;  /* 0x000000109a137981 */ /* 0x000164000c1e1920 */
.L_x_32:
[----:B------:R-:W-:Y:S05]  /*2490*/  BSYNC B1 ;  /* 0x0000000000017941 */ /* 0x000fea0003800000 */
.L_x_31:
[----:B-----5:R-:W-:Y:S01]  /*24a0*/  FMUL R6, R19, R10 ;  /* 0x0000000a13067220 */ /* 0x020fe20000400000 */
[----:B------:R-:W-:Y:S01]  /*24b0*/  LEA.HI.X R157, R20, R23, R21, 0x2, P6 ;  /* 0x00000017149d7211 */ /* 0x000fe200030f1415 */
[----:B------:R-:W-:Y:S01]  /*24c0*/  BSSY B1, `(.L_x_33) ;  /* 0x0000008000017945 */ /* 0x000fe20003800000 */
[----:B------:R-:W-:Y:S01]  /*24d0*/  ISETP.GT.AND P3, PT, R166, 0x8, P1 ;  /* 0x00000008a600780c */ /* 0x000fe20000f64270 */
[----:B------:R-:W-:Y:S01]  /*24e0*/  FFMA R161, R25, R11, R6 ;  /* 0x0000000b19a17223 */ /* 0x000fe20000000006 */
[----:B------:R-:W-:-:S04]  /*24f0*/  IADD3 R24, P1, P6, R14, R170, R158 ;  /* 0x000000aa0e187210 */ /* 0x000fc80007e3e09e */
[----:B------:R1:W-:Y:S01]  /*2500*/  @P5 STG.E desc[UR16][R156.64], R161 ;  /* 0x000000a19c005986 */ /* 0x0003e2000c101910 */
[----:B------:R-:W-:-:S06]  /*2510*/  IADD3.X R25, R15, R173, R159, P1, P6 ;  /* 0x000000ad0f197210 */ /* 0x000fcc0000fec49f */
[----:B------:R-:W-:Y:S05]  /*2520*/  @!P3 BRA `(.L_x_34) ;  /* 0x000000000004b947 */ /* 0x000fea0003800000 */
[----:B------:R2:W5:Y:S02]  /*2530*/  LDG.E.LTC128B R19, desc[UR16][R162.64+0x20] ;  /* 0x00002010a2137981 */ /* 0x000564000c1e1920 */
.L_x_34:
[----:B------:R-:W-:Y:S05]  /*2540*/  BSYNC B1 ;  /* 0x0000000000017941 */ /* 0x000fea0003800000 */
.L_x_33:
[----:B-----5:R-:W-:Y:S01]  /*2550*/  FMUL R159, R19, R10 ;  /* 0x0000000a139f7220 */ /* 0x020fe20000400000 */
[----:B------:R-:W-:Y:S01]  /*2560*/  ISETP.GT.AND P2, PT, R166, 0x8, P2 ;  /* 0x00000008a600780c */ /* 0x000fe20001744270 */
[----:B------:R-:W-:Y:S01]  /*2570*/  IMAD.WIDE.U32 R24, R4, UR8, R24 ;  /* 0x0000000804187c25 */ /* 0x000fe2000f8e0018 */
[----:B------:R-:W-:-:S03]  /*2580*/  ISETP.GT.AND P1, PT, R5, 0x8, PT ;  /* 0x000000080500780c */ /* 0x000fc60003f24270 */
[----:B-1----:R-:W-:Y:S01]  /*2590*/  FFMA R161, R26, R11, R159 ;  /* 0x0000000b1aa17223 */ /* 0x002fe2000000009f */
[----:B------:R-:W-:Y:S01]  /*25a0*/  USHF.L.U64.HI UR11, UR14, 0x5, UR15 ;  /* 0x000000050e0b7899 */ /* 0x000fe2000801020f */
[----:B------:R-:W-:Y:S01]  /*25b0*/  IMAD.IADD R25, R167, 0x1, R25 ;  /* 0x00000001a7197824 */ /* 0x000fe200078e0219 */
[----:B------:R-:W-:Y:S01]  /*25c0*/  LEA R158, P6, R24, UR22, 0x2 ;  /* 0x00000016189e7c11 */ /* 0x000fe2000f8c10ff */
[----:B------:R-:W-:Y:S01]  /*25d0*/  USHF.L.U32 UR10, UR14, 0x5, URZ ;  /* 0x000000050e0a7899 */ /* 0x000fe2000800063f */
[----:B------:R1:W-:Y:S01]  /*25e0*/  @P3 STG.E desc[UR16][R22.64+0x20], R161 ;  /* 0x000020a116003986 */ /* 0x0003e2000c101910 */
[----:B------:R-:W-:Y:S01]  /*25f0*/  BSSY B1, `(.L_x_35) ;  /* 0x0000005000017945 */ /* 0x000fe20003800000 */
[----:B------:R-:W-:Y:S02]  /*2600*/  ISETP.GT.AND P5, PT, R166, RZ, P1 ;  /* 0x000000ffa600720c */ /* 0x000fe40000fa4270 */
[----:B------:R-:W-:Y:S01]  /*2610*/  LEA.HI.X R159, R24, UR23, R25, 0x2, P6 ;  /* 0x00000017189f7c11 */ /* 0x000fe2000b0f1419 */
[----:B------:R-:W-:Y:S10]  /*2620*/  @!P2 BRA `(.L_x_36) ;  /* 0x000000000004a947 */ /* 0x000ff40003800000 */
[----:B------:R3:W5:Y:S02]  /*2630*/  LDG.E.LTC128B R19, desc[UR16][R158.64+0x20] ;  /* 0x000020109e137981 */ /* 0x000764000c1e1920 */
.L_x_36:
[----:B------:R-:W-:Y:S05]  /*2640*/  BSYNC B1 ;  /* 0x0000000000017941 */ /* 0x000fea0003800000 */
.L_x_35:
[----:B-----5:R-:W-:Y:S01]  /*2650*/  FMUL R4, R19, R10 ;  /* 0x0000000a13047220 */ /* 0x020fe20000400000 */
[----:B---3--:R-:W-:Y:S01]  /*2660*/  IADD3 R158, P3, R152, UR10, RZ ;  /* 0x0000000a989e7c10 */ /* 0x008fe2000ff7e0ff */
[----:B--2---:R-:W-:Y:S02]  /*2670*/  IMAD.MOV.U32 R163, RZ, RZ, R19 ;  /* 0x000000ffffa37224 */ /* 0x004fe400078e0013 */
[----:B------:R-:W-:Y:S01]  /*2680*/  FFMA R167, R27, R11, R4 ;  /* 0x0000000b1ba77223 */ /* 0x000fe20000000004 */
[----:B------:R-:W-:Y:S01]  /*2690*/  @P2 IMAD.MOV.U32 R24, RZ, RZ, R156 ;  /* 0x000000ffff182224 */ /* 0x000fe200078e009c */
[----:B------:R-:W-:Y:S01]  /*26a0*/  IADD3.X R159, R153, UR11, RZ, P3, !PT ;  /* 0x0000000b999f7c10 */ /* 0x000fe20009ffe4ff */
[----:B------:R-:W-:-:S05]  /*26b0*/  @P2 IMAD.MOV.U32 R25, RZ, RZ, R157 ;  /* 0x000000ffff192224 */ /* 0x000fca00078e009d */
[----:B------:R2:W-:Y:S04]  /*26c0*/  @P2 STG.E desc[UR16][R24.64+0x20], R167 ;  /* 0x000020a718002986 */ /* 0x0005e8000c101910 */
[----:B------:R-:W3:Y:S01]  /*26d0*/  @P5 LDG.E.LTC128B R163, desc[UR16][R158.64] ;  /* 0x000000109ea35981 */ /* 0x000ee2000c1e1920 */
[C---:B------:R-:W-:Y:S01]  /*26e0*/  IMAD.SHL.U32 R4, R20.reuse, 0x20, RZ ;  /* 0x0000002014047824 */ /* 0x040fe200078e00ff */
[----:B------:R-:W-:Y:S01]  /*26f0*/  SHF.L.U64.HI R6, R20, 0x5, R21 ;  /* 0x0000000514067819 */ /* 0x000fe20000010215 */
[----:B------:R-:W-:Y:S01]  /*2700*/  BSSY B1, `(.L_x_37) ;  /* 0x000000c000017945 */ /* 0x000fe20003800000 */
[----:B------:R-:W-:Y:S02]  /*2710*/  ISETP.GT.AND P3, PT, R5, 0x9, PT ;  /* 0x000000090500780c */ /* 0x000fe40003f64270 */
[----:B------:R-:W-:-:S02]  /*2720*/  IADD3 R160, P6, R4, R22, RZ ;  /* 0x0000001604a07210 */ /* 0x000fc40007fde0ff */
[----:B------:R-:W-:-:S03]  /*2730*/  ISETP.GT.AND P2, PT, R166, RZ, P3 ;  /* 0x000000ffa600720c */ /* 0x000fc60001f44270 */
[----:B-1----:R-:W-:Y:S01]  /*2740*/  IMAD.X R161, R6, 0x1, R23, P6 ;  /* 0x0000000106a17824 */ /* 0x002fe200030e0617 */
[----:B------:R-:W-:-:S04]  /*2750*/  IADD3 R26, P6, R154, UR10, RZ ;  /* 0x0000000a9a1a7c10 */ /* 0x000fc8000ffde0ff */
[----:B------:R-:W-:Y:S01]  /*2760*/  IADD3.X R27, R155, UR11, RZ, P6, !PT ;  /* 0x0000000b9b1b7c10 */ /* 0x000fe2000b7fe4ff */
[----:B---3--:R-:W-:-:S04]  /*2770*/  FMUL R19, R163, R10 ;  /* 0x0000000aa3137220 */ /* 0x008fc80000400000 */
[----:B------:R-:W-:-:S05]  /*2780*/  FFMA R19, R28, R11, R19 ;  /* 0x0000000b1c137223 */ /* 0x000fca0000000013 */
[----:B------:R2:W-:Y:S01]  /*2790*/  @P5 STG.E desc[UR16][R160.64], R19 ;  /* 0x00000013a0005986 */ /* 0x0005e2000c101910 */
[----:B------:R-:W-:Y:S05]  /*27a0*/  @!P2 BRA `(.L_x_38) ;  /* 0x000000000004a947 */ /* 0x000fea0003800000 */
[----:B------:R1:W5:Y:S02]  /*27b0*/  LDG.E.LTC128B R163, desc[UR16][R26.64] ;  /* 0x000000101aa37981 */ /* 0x000364000c1e1920 */
.L_x_38:
[----:B------:R-:W-:Y:S05]  /*27c0*/  BSYNC B1 ;  /* 0x0000000000017941 */ /* 0x000fea0003800000 */
.L_x_37:
[----:B------:R-:W-:Y:S01]  /*27d0*/  UIADD3 UR8, UP0, UR10, 0x20, URZ ;  /* 0x000000200a087890 */ /* 0x000fe2000ff1e03f */
[----:B------:R-:W-:Y:S01]  /*27e0*/  ISETP.GT.AND P1, PT, R166, 0x8, P1 ;  /* 0x00000008a600780c */ /* 0x000fe20000f24270 */
[----:B-----5:R-:W-:Y:S01]  /*27f0*/  FMUL R20, R163, R10 ;  /* 0x0000000aa3147220 */ /* 0x020fe20000400000 */
[----:B--2---:R-:W-:Y:S01]  /*2800*/  IADD3 R24, P5, R4, R156, RZ ;  /* 0x0000009c04187210 */ /* 0x004fe20007fbe0ff */
[----:B------:R-:W-:Y:S01]  /*2810*/  UIADD3.X UR9, URZ, UR11, URZ, UP0, !UPT ;  /* 0x0000000b3f097290 */ /* 0x000fe200087fe43f */
[----:B------:R-:W-:Y:S01]  /*2820*/  IMAD.MOV.U32 R167, RZ, RZ, R163 ;  /* 0x000000ffffa77224 */ /* 0x000fe200078e00a3 */
[----:B------:R-:W-:Y:S01]  /*2830*/  IADD3 R28, P6, R152, UR8, RZ ;  /* 0x00000008981c7c10 */ /* 0x000fe2000ffde0ff */
[----:B------:R-:W-:Y:S01]  /*2840*/  FFMA R169, R29, R11, R20 ;  /* 0x0000000b1da97223 */ /* 0x000fe20000000014 */
[----:B------:R-:W-:Y:S02]  /*2850*/  IMAD.X R25, R6, 0x1, R157, P5 ;  /* 0x0000000106197824 */ /* 0x000fe400028e069d */
[----:B------:R-:W-:-:S03]  /*2860*/  IADD3.X R29, R153, UR9, RZ, P6, !PT ;  /* 0x00000009991d7c10 */ /* 0x000fc6000b7fe4ff */
[----:B------:R2:W-:Y:S04]  /*2870*/  @P2 STG.E desc[UR16][R24.64], R169 ;  /* 0x000000a918002986 */ /* 0x0005e8000c101910 */
[----:B------:R-:W3:Y:S01]  /*2880*/  @P1 LDG.E.LTC128B R167, desc[UR16][R28.64] ;  /* 0x000000101ca71981 */ /* 0x000ee2000c1e1920 */
[----:B------:R-:W-:Y:S01]  /*2890*/  IADD3 R20, P2, R4, 0x20, RZ ;  /* 0x0000002004147810 */ /* 0x000fe20007f5e0ff */
[----:B------:R-:W-:Y:S01]  /*28a0*/  BSSY B1, `(.L_x_39) ;  /* 0x000000e000017945 */ /* 0x000fe20003800000 */
[----:B------:R-:W-:Y:S02]  /*28b0*/  ISETP.GT.AND P5, PT, R166, 0x8, P3 ;  /* 0x00000008a600780c */ /* 0x000fe40001fa4270 */
[----:B------:R-:W-:Y:S01]  /*28c0*/  IADD3 R22, P6, R20, R22, RZ ;  /* 0x0000001614167210 */ /* 0x000fe20007fde0ff */
[----:B------:R-:W-:Y:S01]  /*28d0*/  IMAD.X R19, RZ, RZ, R6, P2 ;  /* 0x000000ffff137224 */ /* 0x000fe200010e0606 */
[----:B------:R-:W-:-:S02]  /*28e0*/  IADD3 R152, P3, R154, UR8, RZ ;  /* 0x000000089a987c10 */ /* 0x000fc4000ff7e0ff */
[----:B------:R-:W-:Y:S01]  /*28f0*/  ISETP.GT.AND P2, PT, R5, 0x10, PT ;  /* 0x000000100500780c */ /* 0x000fe20003f44270 */
[----:B------:R-:W-:Y:S01]  /*2900*/  IMAD.X R23, R19, 0x1, R23, P6 ;  /* 0x0000000113177824 */ /* 0x000fe200030e0617 */
[----:B------:R-:W-:Y:S02]  /*2910*/  IADD3 R162, P6, R20, R156, RZ ;  /* 0x0000009c14a27210 */ /* 0x000fe40007fde0ff */
[----:B------:R-:W-:Y:S01]  /*2920*/  IADD3.X R153, R155, UR9, RZ, P3, !PT ;  /* 0x000000099b997c10 */ /* 0x000fe20009ffe4ff */
[----:B---3--:R-:W-:-:S04]  /*2930*/  FMUL R21, R167, R10 ;  /* 0x0000000aa7157220 */ /* 0x008fc80000400000 */
[----:B------:R-:W-:-:S05]  /*2940*/  FFMA R21, R30, R11, R21 ;  /* 0x0000000b1e157223 */ /* 0x000fca0000000015 */
[----:B------:R2:W-:Y:S01]  /*2950*/  @P1 STG.E desc[UR16][R22.64], R21 ;  /* 0x0000001516001986 */ /* 0x0005e2000c101910 */
[----:B------:R-:W-:Y:S05]  /*2960*/  @!P5 BRA `(.L_x_40) ;  /* 0x000000000004d947 */ /* 0x000fea0003800000 */
[----:B------:R3:W5:Y:S02]  /*2970*/  LDG.E.LTC128B R167, desc[UR16][R152.64] ;  /* 0x0000001098a77981 */ /* 0x000764000c1e1920 */
.L_x_40:
[----:B------:R-:W-:Y:S05]  /*2980*/  BSYNC B1 ;  /* 0x0000000000017941 */ /* 0x000fea0003800000 */
.L_x_39:
[----:B--2--5:R-:W-:Y:S01]  /*2990*/  FMUL R22, R167, R10 ;  /* 0x0000000aa7167220 */ /* 0x024fe20000400000 */
[----:B------:R-:W-:Y:S01]  /*29a0*/  IMAD.X R163, R19, 0x1, R157, P6 ;  /* 0x0000000113a37824 */ /* 0x000fe200030e069d */
[----:B------:R-:W-:Y:S01]  /*29b0*/  ISETP.GT.AND P3, PT, R166, RZ, P2 ;  /* 0x000000ffa600720c */ /* 0x000fe20001764270 */
[----:B------:R-:W-:Y:S01]  /*29c0*/  BSSY B1, `(.L_x_41) ;  /* 0x0000008000017945 */ /* 0x000fe20003800000 */
[----:B------:R-:W-:Y:S01]  /*29d0*/  FFMA R21, R31, R11, R22 ;  /* 0x0000000b1f157223 */ /* 0x000fe20000000016 */
[----:B------:R-:W-:Y:S02]  /*29e0*/  IADD3 R30, P1, R158, UR10, RZ ;  /* 0x0000000a9e1e7c10 */ /* 0x000fe4000ff3e0ff */
[----:B------:R-:W-:Y:S02]  /*29f0*/  IADD3 R28, P6, R160, R4, RZ ;  /* 0x00000004a01c7210 */ /* 0x000fe40007fde0ff */
[----:B------:R2:W-:Y:S01]  /*2a00*/  @P5 STG.E desc[UR16][R162.64], R21 ;  /* 0x00000015a2005986 */ /* 0x0005e2000c101910 */
[----:B------:R-:W-:-:S05]  /*2a10*/  IADD3.X R31, R159, UR11, RZ, P1, !PT ;  /* 0x0000000b9f1f7c10 */ /* 0x000fca0008ffe4ff */
[----:B------:R-:W-:Y:S05]  /*2a20*/  @!P3 BRA `(.L_x_42) ;  /* 0x000000000004b947 */ /* 0x000fea0003800000 */
[----:B------:R4:W5:Y:S02]  /*2a30*/  LDG.E.LTC128B R167, desc[UR16][R30.64] ;  /* 0x000000101ea77981 */ /* 0x000964000c1e1920 */
.L_x_42:
[----:B------:R-:W-:Y:S05]  /*2a40*/  BSYNC B1 ;  /* 0x0000000000017941 */ /* 0x000fea0003800000 */
.L_x_41:
[----:B------:R-:W-:Y:S01]  /*2a50*/  ISETP.GT.AND P1, PT, R5, 0x11, PT ;  /* 0x000000110500780c */ /* 0x000fe20003f24270 */
[----:B--2--5:R-:W-:Y:S01]  /*2a60*/  FMUL R21, R167, R10 ;  /* 0x0000000aa7157220 */ /* 0x024fe20000400000 */
[----:B------:R-:W-:Y:S01]  /*2a70*/  IMAD.X R29, R161, 0x1, R6, P6 ;  /* 0x00000001a11d7824 */ /* 0x000fe200030e0606 */
[----:B------:R-:W-:Y:S01]  /*2a80*/  BSSY B1, `(.L_x_43) ;  /* 0x0000009000017945 */ /* 0x000fe20003800000 */
[----:B------:R-:W-:Y:S01]  /*2a90*/  ISETP.GT.AND P5, PT, R166, RZ, P1 ;  /* 0x000000ffa600720c */ /* 0x000fe20000fa4270 */
[----:B------:R-:W-:Y:S01]  /*2aa0*/  FFMA R21, R32, R11, R21 ;  /* 0x0000000b20157223 */ /* 0x000fe20000000015 */
[----:B------:R-:W-:-:S04]  /*2ab0*/  IADD3 R22, P6, R24, R4, RZ ;  /* 0x0000000418167210 */ /* 0x000fc80007fde0ff */
[----:B------:R2:W-:Y:S01]  /*2ac0*/  @P3 STG.E desc[UR16][R28.64], R21 ;  /* 0x000000151c003986 */ /* 0x0005e2000c101910 */
[----:B---3--:R-:W-:-:S04]  /*2ad0*/  IADD3 R152, P3, R26, UR10, RZ ;  /* 0x0000000a1a987c10 */ /* 0x008fc8000ff7e0ff */
[----:B------:R-:W-:Y:S02]  /*2ae0*/  IADD3.X R153, R27, UR11, RZ, P3, !PT ;  /* 0x0000000b1b997c10 */ /* 0x000fe40009ffe4ff */
[----:B------:R-:W-:Y:S07]  /*2af0*/  @!P5 BRA `(.L_x_44) ;  /* 0x000000000004d947 */ /* 0x000fee0003800000 */
[----:B------:R3:W5:Y:S02]  /*2b00*/  LDG.E.LTC128B R167, desc[UR16][R152.64] ;  /* 0x0000001098a77981 */ /* 0x000764000c1e1920 */
.L_x_44:
[----:B------:R-:W-:Y:S05]  /*2b10*/  BSYNC B1 ;  /* 0x0000000000017941 */ /* 0x000fea0003800000 */
.L_x_43:
[----:B-----5:R-:W-:Y:S01]  /*2b20*/  FMUL R32, R167, R10 ;  /* 0x0000000aa7207220 */ /* 0x020fe20000400000 */
[----:B------:R-:W-:Y:S01]  /*2b30*/  IMAD.X R23, R25, 0x1, R6, P6 ;  /* 0x0000000119177824 */ /* 0x000fe200030e0606 */
[----:B------:R-:W-:Y:S01]  /*2b40*/  ISETP.GT.AND P3, PT, R166, 0x8, P2 ;  /* 0x00000008a600780c */ /* 0x000fe20001764270 */
[----:B------:R-:W-:Y:S01]  /*2b50*/  BSSY B1, `(.L_x_45) ;  /* 0x0000007000017945 */ /* 0x000fe20003800000 */
[----:B--2---:R-:W-:Y:S01]  /*2b60*/  FFMA R21, R33, R11, R32 ;  /* 0x0000000b21157223 */ /* 0x004fe20000000020 */
[----:B------:R-:W-:-:S04]  /*2b70*/  IADD3 R32, P2, R158, UR8, RZ ;  /* 0x000000089e207c10 */ /* 0x000fc8000ff5e0ff */
[----:B------:R2:W-:Y:S01]  /*2b80*/  @P5 STG.E desc[UR16][R22.64], R21 ;  /* 0x0000001516005986 */ /* 0x0005e2000c101910 */
[----:B------:R-:W-:-:S05]  /*2b90*/  IADD3.X R33, R159, UR9, RZ, P2, !PT ;  /* 0x000000099f217c10 */ /* 0x000fca00097fe4ff */
[----:B------:R-:W-:Y:S05]  /*2ba0*/  @!P3 BRA `(.L_x_46) ;  /* 0x000000000004b947 */ /* 0x000fea0003800000 */
[----:B------:R0:W5:Y:S02]  /*2bb0*/  LDG.E.LTC128B R167, desc[UR16][R32.64] ;  /* 0x0000001020a77981 */ /* 0x000164000c1e1920 */
.L_x_46:
[----:B------:R-:W-:Y:S05]  /*2bc0*/  BSYNC B1 ;  /* 0x0000000000017941 */ /* 0x000fea0003800000 */
.L_x_45:
[----:B0-----:R-:W-:Y:S01]  /*2bd0*/  IADD3 R32, P5, R20, R160, RZ ;  /* 0x000000a014207210 */ /* 0x001fe20007fbe0ff */
[----:B--2--5:R-:W-:Y:S01]  /*2be0*/  FMUL R21, R167, R10 ;  /* 0x0000000aa7157220 */ /* 0x024fe20000400000 */
[----:B------:R-:W-:Y:S01]  /*2bf0*/  ISETP.GT.AND P1, PT, R166, 0x8, P1 ;  /* 0x00000008a600780c */ /* 0x000fe20000f24270 */
[----:B------:R-:W-:Y:S01]  /*2c00*/  BSSY B1, `(.L_x_47) ;  /* 0x000000a000017945 */ /* 0x000fe20003800000 */
[----:B-1----:R-:W-:Y:S01]  /*2c10*/  IADD3 R26, P6, R26, UR8, RZ ;  /* 0x000000081a1a7c10 */ /* 0x002fe2000ffde0ff */
[----:B------:R-:W-:Y:S01]  /*2c20*/  FFMA R21, R34, R11, R21 ;  /* 0x0000000b22157223 */ /* 0x000fe20000000015 */
[----:B------:R-:W-:Y:S01]  /*2c30*/  IMAD.X R33, R19, 0x1, R161, P5 ;  /* 0x0000000113217824 */ /* 0x000fe200028e06a1 */
[----:B------:R-:W-:Y:S02]  /*2c40*/  ISETP.GT.AND P2, PT, R5, 0x18, PT ;  /* 0x000000180500780c */ /* 0x000fe40003f44270 */
[----:B------:R-:W-:Y:S02]  /*2c50*/  IADD3 R154, P5, R20, R24, RZ ;  /* 0x00000018149a7210 */ /* 0x000fe40007fbe0ff */
[----:B------:R0:W-:Y:S01]  /*2c60*/  @P3 STG.E desc[UR16][R32.64], R21 ;  /* 0x0000001520003986 */ /* 0x0001e2000c101910 */
[----:B------:R-:W-:-:S03]  /*2c70*/  IADD3.X R27, R27, UR9, RZ, P6, !PT ;  /* 0x000000091b1b7c10 */ /* 0x000fc6000b7fe4ff */
[----:B------:R-:W-:Y:S07]  /*2c80*/  @!P1 BRA `(.L_x_48) ;  /* 0x0000000000049947 */ /* 0x000fee0003800000 */
[----:B------:R1:W5:Y:S02]  /*2c90*/  LDG.E.LTC128B R167, desc[UR16][R26.64] ;  /* 0x000000101aa77981 */ /* 0x000364000c1e1920 */
.L_x_48:
[----:B------:R-:W-:Y:S05]  /*2ca0*/  BSYNC B1 ;  /* 0x0000000000017941 */ /* 0x000fea0003800000 */
.L_x_47:
[----:B-----5:R-:W-:Y:S01]  /*2cb0*/  FMUL R24, R167, R10 ;  /* 0x0000000aa7187220 */ /* 0x020fe20000400000 */
[----:B------:R-:W-:Y:S01]  /*2cc0*/  IMAD.X R155, R19, 0x1, R25, P5 ;  /* 0x00000001139b7824 */ /* 0x000fe200028e0619 */
[----:B------:R-:W-:Y:S01]  /*2cd0*/  ISETP.GT.AND P3, PT, R166, RZ, P2 ;  /* 0x000000ffa600720c */ /* 0x000fe20001764270 */
[----:B------:R-:W-:Y:S01]  /*2ce0*/  BSSY B1, `(.L_x_49) ;  /* 0x0000008000017945 */ /* 0x000fe20003800000 */
[----:B------:R-:W-:Y:S01]  /*2cf0*/  FFMA R35, R35, R11, R24 ;  /* 0x0000000b23237223 */ /* 0x000fe20000000018 */
[----:B0-----:R-:W-:Y:S02]  /*2d00*/  IADD3 R32, P6, R30, UR10, RZ ;  /* 0x0000000a1e207c10 */ /* 0x001fe4000ffde0ff */
[----:B-1----:R-:W-:Y:S02]  /*2d10*/  IADD3 R26, P5, R28, R4, RZ ;  /* 0x000000041c1a7210 */ /* 0x002fe40007fbe0ff */
[----:B------:R0:W-:Y:S01]  /*2d20*/  @P1 STG.E desc[UR16][R154.64], R35 ;  /* 0x000000239a001986 */ /* 0x0001e2000c101910 */
[----:B------:R-:W-:-:S05]  /*2d30*/  IADD3.X R33, R31, UR11, RZ, P6, !PT ;  /* 0x0000000b1f217c10 */ /* 0x000fca000b7fe4ff */
[----:B------:R-:W-:Y:S05]  /*2d40*/  @!P3 BRA `(.L_x_50) ;  /* 0x000000000004b947 */ /* 0x000fea0003800000 */
[----:B------:R1:W5:Y:S02]  /*2d50*/  LDG.E.LTC128B R167, desc[UR16][R32.64] ;  /* 0x0000001020a77981 */ /* 0x000364000c1e1920 */
.L_x_50:
[----:B------:R-:W-:Y:S05]  /*2d60*/  BSYNC B1 ;  /* 0x0000000000017941 */ /* 0x000fea0003800000 */
.L_x_49:
[----:B------:R-:W-:Y:S01]  /*2d70*/  ISETP.GT.AND P1, PT, R5, 0x19, PT ;  /* 0x000000190500780c */ /* 0x000fe20003f24270 */
[----:B------:R-:W-:Y:S02]  /*2d80*/  IMAD.X R27, R29, 0x1, R6, P5 ;  /* 0x000000011d1b7824 */ /* 0x000fe400028e0606 */
[----:B-----5:R-:W-:Y:S01]  /*2d90*/  FMUL R21, R167, R10 ;  /* 0x0000000aa7157220 */ /* 0x020fe20000400000 */
[----:B------:R-:W-:Y:S01]  /*2da0*/  BSSY B1, `(.L_x_51) ;  /* 0x0000009000017945 */ /* 0x000fe20003800000 */
[----:B------:R-:W-:Y:S02]  /*2db0*/  ISETP.GT.AND P5, PT, R166, RZ, P1 ;  /* 0x000000ffa600720c */ /* 0x000fe40000fa4270 */
[----:B------:R-:W-:Y:S01]  /*2dc0*/  FFMA R21, R36, R11, R21 ;  /* 0x0000000b24157223 */ /* 0x000fe20000000015 */
[----:B------:R-:W-:-:S04]  /*2dd0*/  IADD3 R24, P6, R22, R4, RZ ;  /* 0x0000000416187210 */ /* 0x000fc80007fde0ff */
[----:B------:R2:W-:Y:S01]  /*2de0*/  @P3 STG.E desc[UR16][R26.64], R21 ;  /* 0x000000151a003986 */ /* 0x0005e2000c101910 */
[----:B------:R-:W-:-:S04]  /*2df0*/  IADD3 R34, P3, R152, UR10, RZ ;  /* 0x0000000a98227c10 */ /* 0x000fc8000ff7e0ff */
[----:B0-----:R-:W-:Y:S01]  /*2e00*/  IADD3.X R35, R153, UR11, RZ, P3, !PT ;  /* 0x0000000b99237c10 */ /* 0x001fe20009ffe4ff */
[----:B------:R-:W-:Y:S08]  /*2e10*/  @!P5 BRA `(.L_x_52) ;  /* 0x000000000004d947 */ /* 0x000ff00003800000 */
[----:B------:R0:W5:Y:S02]  /*2e20*/  LDG.E.LTC128B R167, desc[UR16][R34.64] ;  /* 0x0000001022a77981 */ /* 0x000164000c1e1920 */
.L_x_52:
[----:B------:R-:W-:Y:S05]  /*2e30*/  BSYNC B1 ;  /* 0x0000000000017941 */ /* 0x000fea0003800000 */
.L_x_51:
[----:B-----5:R-:W-:Y:S01]  /*2e40*/  FMUL R36, R167, R10 ;  /* 0x0000000aa7247220 */ /* 0x020fe20000400000 */
[----:B------:R-:W-:Y:S01]  /*2e50*/  IMAD.X R25, R23, 0x1, R6, P6 ;  /* 0x0000000117197824 */ /* 0x000fe200030e0606 */
[----:B------:R-:W-:Y:S01]  /*2e60*/  ISETP.GT.AND P3, PT, R166, 0x8, P2 ;  /* 0x00000008a600780c */ /* 0x000fe20001764270 */
[----:B------:R-:W-:Y:S01]  /*2e70*/  BSSY B1, `(.L_x_53) ;  /* 0x0000007000017945 */ /* 0x000fe20003800000 */
[----:B------:R-:W-:Y:S01]  /*2e80*/  FFMA R37, R37, R11, R36 ;  /* 0x0000000b25257223 */ /* 0x000fe20000000024 */
[----:B----4-:R-:W-:-:S04]  /*2e90*/  IADD3 R30, P2, R30, UR8, RZ ;  /* 0x000000081e1e7c10 */ /* 0x010fc8000ff5e0ff */
[----:B------:R4:W-:Y:S01]  /*2ea0*/  @P5 STG.E desc[UR16][R24.64], R37 ;  /* 0x0000002518005986 */ /* 0x0009e2000c101910 */
[----:B------:R-:W-:-:S05]  /*2eb0*/  IADD3.X R31, R31, UR9, RZ, P2, !PT ;  /* 0x000000091f1f7c10 */ /* 0x000fca00097fe4ff */
[----:B------:R-:W-:Y:S05]  /*2ec0*/  @!P3 BRA `(.L_x_54) ;  /* 0x000000000004b947 */ /* 0x000fea0003800000 */
[----:B------:R0:W5:Y:S02]  /*2ed0*/  LDG.E.LTC128B R167, desc[UR16][R30.64] ;  /* 0x000000101ea77981 */ /* 0x000164000c1e1920 */
.L_x_54:
[----:B------:R-:W-:Y:S05]  /*2ee0*/  BSYNC B1 ;  /* 0x0000000000017941 */ /* 0x000fea0003800000 */
.L_x_53:
[----:B------:R-:W-:Y:S01]  /*2ef0*/  IADD3 R28, P5, R28, R20, RZ ;  /* 0x000000141c1c7210 */ /* 0x000fe20007fbe0ff */
[----:B--2--5:R-:W-:Y:S01]  /*2f00*/  FMUL R21, R167, R10 ;  /* 0x0000000aa7157220 */ /* 0x024fe20000400000 */
[----:B------:R-:W-:Y:S01]  /*2f10*/  ISETP.GT.AND P1, PT, R166, 0x8, P1 ;  /* 0x00000008a600780c */ /* 0x000fe20000f24270 */
[----:B------:R-:W-:Y:S01]  /*2f20*/  BSSY B1, `(.L_x_55) ;  /* 0x000000a000017945 */ /* 0x000fe20003800000 */
[----:B0-----:R-:W-:Y:S01]  /*2f30*/  IADD3 R30, P6, R152, UR8, RZ ;  /* 0x00000008981e7c10 */ /* 0x001fe2000ffde0ff */
        /* <DEDUP_REMOVED lines=8> */
.L_x_56:
[----:B------:R-:W-:Y:S05]  /*2fc0*/  BSYNC B1 ;  /* 0x0000000000017941 */ /* 0x000fea0003800000 */
.L_x_55:
[----:B-----5:R-:W-:Y:S01]  /*2fd0*/  FMUL R22, R167, R10 ;  /* 0x0000000aa7167220 */ /* 0x020fe20000400000 */
[----:B----4-:R-:W-:Y:S01]  /*2fe0*/  IMAD.X R37, R23, 0x1, R19, P5 ;  /* 0x0000000117257824 */ /* 0x010fe200028e0613 */
[----:B------:R-:W-:Y:S01]  /*2ff0*/  ISETP.GT.AND P3, PT, R166, RZ, P2 ;  /* 0x000000ffa600720c */ /* 0x000fe20001764270 */
[----:B------:R-:W-:Y:S01]  /*3000*/  BSSY B1, `(.L_x_57) ;  /* 0x0000008000017945 */ /* 0x000fe20003800000 */
[----:B0-----:R-:W-:Y:S01]  /*3010*/  FFMA R21, R39, R11, R22 ;  /* 0x0000000b27157223 */ /* 0x001fe20000000016 */
[----:B------:R-:W-:Y:S02]  /*3020*/  IADD3 R38, P6, R32, UR10, RZ ;  /* 0x0000000a20267c10 */ /* 0x000fe4000ffde0ff */
[----:B------:R-:W-:Y:S02]  /*3030*/  IADD3 R28, P5, R26, R4, RZ ;  /* 0x000000041a1c7210 */ /* 0x000fe40007fbe0ff */
[----:B------:R0:W-:Y:S01]  /*3040*/  @P1 STG.E desc[UR16][R36.64], R21 ;  /* 0x0000001524001986 */ /* 0x0001e2000c101910 */
[----:B------:R-:W-:-:S05]  /*3050*/  IADD3.X R39, R33, UR11, RZ, P6, !PT ;  /* 0x0000000b21277c10 */ /* 0x000fca000b7fe4ff */
[----:B------:R-:W-:Y:S05]  /*3060*/  @!P3 BRA `(.L_x_58) ;  /* 0x000000000004b947 */ /* 0x000fea0003800000 */
[----:B------:R4:W5:Y:S02]  /*3070*/  LDG.E.LTC128B R167, desc[UR16][R38.64] ;  /* 0x0000001026a77981 */ /* 0x000964000c1e1920 */
.L_x_58:
[----:B------:R-:W-:Y:S05]  /*3080*/  BSYNC B1 ;  /* 0x0000000000017941 */ /* 0x000fea0003800000 */
.L_x_57:
[----:B------:R-:W-:Y:S01]  /*3090*/  ISETP.GT.AND P1, PT, R5, 0x21, PT ;  /* 0x000000210500780c */ /* 0x000fe20003f24270 */
[----:B------:R-:W-:Y:S02]  /*30a0*/  IMAD.X R29, R27, 0x1, R6, P5 ;  /* 0x000000011b1d7824 */ /* 0x000fe400028e0606 */
[----:B0----5:R-:W-:Y:S01]  /*30b0*/  FMUL R21, R167, R10 ;  /* 0x0000000aa7157220 */ /* 0x021fe20000400000 */
[----:B------:R-:W-:Y:S01]  /*30c0*/  BSSY B1, `(.L_x_59) ;  /* 0x0000009000017945 */ /* 0x000fe20003800000 */
[----:B------:R-:W-:Y:S02]  /*30d0*/  ISETP.GT.AND P5, PT, R166, RZ, P1 ;  /* 0x000000ffa600720c */ /* 0x000fe40000fa4270 */
[----:B------:R-:W-:Y:S01]  /*30e0*/  FFMA R21, R40, R11, R21 ;  /* 0x0000000b28157223 */ /* 0x000fe20000000015 */
[----:B------:R-:W-:-:S04]  /*30f0*/  IADD3 R22, P6, R24, R4, RZ ;  /* 0x0000000418167210 */ /* 0x000fc80007fde0ff */
[----:B------:R0:W-:Y:S01]  /*3100*/  @P3 STG.E desc[UR16][R28.64], R21 ;  /* 0x000000151c003986 */ /* 0x0001e2000c101910 */
[----:B--2---:R-:W-:-:S04]  /*3110*/  IADD3 R30, P3, R34, UR10, RZ ;  /* 0x0000000a221e7c10 */ /* 0x004fc8000ff7e0ff */
[----:B------:R-:W-:Y:S01]  /*3120*/  IADD3.X R31, R35, UR11, RZ, P3, !PT ;  /* 0x0000000b231f7c10 */ /* 0x000fe20009ffe4ff */
[----:B------:R-:W-:Y:S08]  /*3130*/  @!P5 BRA `(.L_x_60) ;  /* 0x000000000004d947 */ /* 0x000ff00003800000 */
[----:B------:R2:W5:Y:S02]  /*3140*/  LDG.E.LTC128B R167, desc[UR16][R30.64] ;  /* 0x000000101ea77981 */ /* 0x000564000c1e1920 */
.L_x_60:
[----:B------:R-:W-:Y:S05]  /*3150*/  BSYNC B1 ;  /* 0x0000000000017941 */ /* 0x000fea0003800000 */
.L_x_59:
[----:B-----5:R-:W-:Y:S01]  /*3160*/  FMUL R36, R167, R10 ;  /* 0x0000000aa7247220 */ /* 0x020fe20000400000 */
[----:B------:R-:W-:Y:S01]  /*3170*/  IMAD.X R23, R25, 0x1, R6, P6 ;  /* 0x0000000119177824 */ /* 0x000fe200030e0606 */
[----:B------:R-:W-:Y:S01]  /*3180*/  ISETP.GT.AND P3, PT, R166, 0x8, P2 ;  /* 0x00000008a600780c */ /* 0x000fe20001764270 */
[----:B------:R-:W-:Y:S01]  /*3190*/  BSSY B1, `(.L_x_61) ;  /* 0x0000007000017945 */ /* 0x000fe20003800000 */
[----:B------:R-:W-:Y:S01]  /*31a0*/  FFMA R41, R41, R11, R36 ;  /* 0x0000000b29297223 */ /* 0x000fe20000000024 */
[----:B-1----:R-:W-:-:S04]  /*31b0*/  IADD3 R32, P2, R32, UR8, RZ ;  /* 0x0000000820207c10 */ /* 0x002fc8000ff5e0ff */
[----:B------:R1:W-:Y:S01]  /*31c0*/  @P5 STG.E desc[UR16][R22.64], R41 ;  /* 0x0000002916005986 */ /* 0x0003e2000c101910 */
[----:B------:R-:W-:-:S05]  /*31d0*/  IADD3.X R33, R33, UR9, RZ, P2, !PT ;  /* 0x0000000921217c10 */ /* 0x000fca00097fe4ff */
[----:B------:R-:W-:Y:S05]  /*31e0*/  @!P3 BRA `(.L_x_62) ;  /* 0x000000000004b947 */ /* 0x000fea0003800000 */
[----:B------:R0:W5:Y:S02]  /*31f0*/  LDG.E.LTC128B R167, desc[UR16][R32.64] ;  /* 0x0000001020a77981 */ /* 0x000164000c1e1920 */
.L_x_62:
[----:B------:R-:W-:Y:S05]  /*3200*/  BSYNC B1 ;  /* 0x0000000000017941 */ /* 0x000fea0003800000 */
.L_x_61:
[----:B------:R-:W-:Y:S01]  /*3210*/  IADD3 R26, P5, R26, R20, RZ ;  /* 0x000000141a1a7210 */ /* 0x000fe20007fbe0ff */
[----:B0----5:R-:W-:Y:S01]  /*3220*/  FMUL R21, R167, R10 ;  /* 0x0000000aa7157220 */ /* 0x021fe20000400000 */
[----:B------:R-:W-:Y:S01]  /*3230*/  ISETP.GT.AND P1, PT, R166, 0x8, P1 ;  /* 0x00000008a600780c */ /* 0x000fe20000f24270 */
[----:B------:R-:W-:Y:S01]  /*3240*/  BSSY B1, `(.L_x_63) ;  /* 0x000000a000017945 */ /* 0x000fe20003800000 */
[----:B------:R-:W-:Y:S01]  /*3250*/  IADD3 R32, P6, R34, UR8, RZ ;  /* 0x0000000822207c10 */ /* 0x000fe2000ffde0ff */
        /* <DEDUP_REMOVED lines=8> */
.L_x_64:
[----:B------:R-:W-:Y:S05]  /*32e0*/  BSYNC B1 ;  /* 0x0000000000017941 */ /* 0x000fea0003800000 */
.L_x_63:
[----:B-----5:R-:W-:Y:S01]  /*32f0*/  FMUL R24, R167, R10 ;  /* 0x0000000aa7187220 */ /* 0x020fe20000400000 */
[----:B------:R-:W-:Y:S01]  /*3300*/  IMAD.X R37, R25, 0x1, R19, P5 ;  /* 0x0000000119257824 */ /* 0x000fe200028e0613 */
[----:B------:R-:W-:Y:S01]  /*3310*/  ISETP.GT.AND P3, PT, R166, RZ, P2 ;  /* 0x000000ffa600720c */ /* 0x000fe20001764270 */
[----:B------:R-:W-:Y:S01]  /*3320*/  BSSY B1, `(.L_x_65) ;  /* 0x0000008000017945 */ /* 0x000fe20003800000 */
[----:B------:R-:W-:Y:S01]  /*3330*/  FFMA R43, R43, R11, R24 ;  /* 0x0000000b2b2b7223 */ /* 0x000fe20000000018 */
[----:B0-----:R-:W-:Y:S02]  /*3340*/  IADD3 R32, P6, R38, UR10, RZ ;  /* 0x0000000a26207c10 */ /* 0x001fe4000ffde0ff */
[----:B------:R-:W-:Y:S02]  /*3350*/  IADD3 R26, P5, R28, R4, RZ ;  /* 0x000000041c1a7210 */ /* 0x000fe40007fbe0ff */
[----:B------:R0:W-:Y:S01]  /*3360*/  @P1 STG.E desc[UR16][R36.64], R43 ;  /* 0x0000002b24001986 */ /* 0x0001e2000c101910 */
[----:B------:R-:W-:-:S05]  /*3370*/  IADD3.X R33, R39, UR11, RZ, P6, !PT ;  /* 0x0000000b27217c10 */ /* 0x000fca000b7fe4ff */
[----:B------:R-:W-:Y:S05]  /*3380*/  @!P3 BRA `(.L_x_66) ;  /* 0x000000000004b947 */ /* 0x000fea0003800000 */
[----:B------:R0:W5:Y:S02]  /*3390*/  LDG.E.LTC128B R167, desc[UR16][R32.64] ;  /* 0x0000001020a77981 */ /* 0x000164000c1e1920 */
.L_x_66:
[----:B------:R-:W-:Y:S05]  /*33a0*/  BSYNC B1 ;  /* 0x0000000000017941 */ /* 0x000fea0003800000 */
.L_x_65:
        /* <DEDUP_REMOVED lines=9> */
[----:B------:R-:W-:Y:S01]  /*3440*/  IADD3.X R35, R31, UR11, RZ, P3, !PT ;  /* 0x0000000b1f237c10 */ /* 0x000fe20009ffe4ff */
[----:B------:R-:W-:Y:S08]  /*3450*/  @!P5 BRA `(.L_x_68) ;  /* 0x000000000004d947 */ /* 0x000ff00003800000 */
[----:B------:R0:W5:Y:S02]  /*3460*/  LDG.E.LTC128B R167, desc[UR16][R34.64] ;  /* 0x0000001022a77981 */ /* 0x000164000c1e1920 */
.L_x_68:
[----:B------:R-:W-:Y:S05]  /*3470*/  BSYNC B1 ;  /* 0x0000000000017941 */ /* 0x000fea0003800000 */
.L_x_67:
[----:B0----5:R-:W-:Y:S01]  /*3480*/  FMUL R36, R167, R10 ;  /* 0x0000000aa7247220 */ /* 0x021fe20000400000 */
[----:B------:R-:W-:Y:S01]  /*3490*/  IMAD.X R25, R23, 0x1, R6, P6 ;  /* 0x0000000117197824 */ /* 0x000fe200030e0606 */
[----:B------:R-:W-:Y:S01]  /*34a0*/  ISETP.GT.AND P3, PT, R166, 0x8, P2 ;  /* 0x00000008a600780c */ /* 0x000fe20001764270 */
[----:B------:R-:W-:Y:S01]  /*34b0*/  BSSY B1, `(.L_x_69) ;  /* 0x0000007000017945 */ /* 0x000fe20003800000 */
[----:B------:R-:W-:Y:S01]  /*34c0*/  FFMA R45, R45, R11, R36 ;  /* 0x0000000b2d2d7223 */ /* 0x000fe20000000024 */
[----:B------:R-:W-:-:S04]  /*34d0*/  IADD3 R36, P2, R38, UR8, RZ ;  /* 0x0000000826247c10 */ /* 0x000fc8000ff5e0ff */
[----:B------:R0:W-:Y:S01]  /*34e0*/  @P5 STG.E desc[UR16][R24.64], R45 ;  /* 0x0000002d18005986 */ /* 0x0001e2000c101910 */
[----:B------:R-:W-:-:S05]  /*34f0*/  IADD3.X R37, R39, UR9, RZ, P2, !PT ;  /* 0x0000000927257c10 */ /* 0x000fca00097fe4ff */
[----:B------:R-:W-:Y:S05]  /*3500*/  @!P3 BRA `(.L_x_70) ;  /* 0x000000000004b947 */ /* 0x000fea0003800000 */
[----:B------:R0:W5:Y:S02]  /*3510*/  LDG.E.LTC128B R167, desc[UR16][R36.64] ;  /* 0x0000001024a77981 */ /* 0x000164000c1e1920 */
.L_x_70:
[----:B------:R-:W-:Y:S05]  /*3520*/  BSYNC B1 ;  /* 0x0000000000017941 */ /* 0x000fea0003800000 */
.L_x_69:
[----:B------:R-:W-:Y:S01]  /*3530*/  IADD3 R28, P5, R28, R20, RZ ;  /* 0x000000141c1c7210 */ /* 0x000fe20007fbe0ff */
[----:B-----5:R-:W-:Y:S01]  /*3540*/  FMUL R21, R167, R10 ;  /* 0x0000000aa7157220 */ /* 0x020fe20000400000 */
[----:B------:R-:W-:Y:S01]  /*3550*/  ISETP.GT.AND P1, PT, R166, 0x8, P1 ;  /* 0x00000008a600780c */ /* 0x000fe20000f24270 */
[----:B------:R-:W-:Y:S01]  /*3560*/  BSSY B1, `(.L_x_71) ;  /* 0x000000a000017945 */ /* 0x000fe20003800000 */
[----:B--2---:R-:W-:Y:S01]  /*3570*/  IADD3 R30, P6, R30, UR8, RZ ;  /* 0x000000081e1e7c10 */ /* 0x004fe2000ffde0ff */
[----:B------:R-:W-:Y:S01]  /*3580*/  FFMA R21, R46, R11, R21 ;  /* 0x0000000b2e157223 */ /* 0x000fe20000000015 */
[----:B------:R-:W-:Y:S01]  /*3590*/  IMAD.X R29, R29, 0x1, R19, P5 ;  /* 0x000000011d1d7824 */ /* 0x000fe200028e0613 */
[----:B------:R-:W-:Y:S02]  /*35a0*/  ISETP.GT.AND P2, PT, R5, 0x30, PT ;  /* 0x000000300500780c */ /* 0x000fe40003f44270 */
[----:B0-----:R-:W-:Y:S02]  /*35b0*/  IADD3 R36, P5, R22, R20, RZ ;  /* 0x0000001416247210 */ /* 0x001fe40007fbe0ff */
[----:B------:R0:W-:Y:S01]  /*35c0*/  @P3 STG.E desc[UR16][R28.64], R21 ;  /* 0x000000151c003986 */ /* 0x0001e2000c101910 */
[----:B------:R-:W-:-:S03]  /*35d0*/  IADD3.X R31, R31, UR9, RZ, P6, !PT ;  /* 0x000000091f1f7c10 */ /* 0x000fc6000b7fe4ff */
[----:B------:R-:W-:Y:S07]  /*35e0*/  @!P1 BRA `(.L_x_72) ;  /* 0x0000000000049947 */ /* 0x000fee0003800000 */
[----:B------:R2:W5:Y:S02]  /*35f0*/  LDG.E.LTC128B R167, desc[UR16][R30.64] ;  /* 0x000000101ea77981 */ /* 0x000564000c1e1920 */
.L_x_72:
[----:B------:R-:W-:Y:S05]  /*3600*/  BSYNC B1 ;  /* 0x0000000000017941 */ /* 0x000fea0003800000 */
.L_x_71:
[----:B-1---5:R-:W-:Y:S01]  /*3610*/  FMUL R22, R167, R10 ;  /* 0x0000000aa7167220 */ /* 0x022fe20000400000 */
[----:B------:R-:W-:Y:S01]  /*3620*/  IMAD.X R37, R23, 0x1, R19, P5 ;  /* 0x0000000117257824 */ /* 0x000fe200028e0613 */
[----:B------:R-:W-:Y:S01]  /*3630*/  ISETP.GT.AND P3, PT, R166, RZ, P2 ;  /* 0x000000ffa600720c */ /* 0x000fe20001764270 */
[----:B------:R-:W-:Y:S01]  /*3640*/  BSSY B1, `(.L_x_73) ;  /* 0x0000008000017945 */ /* 0x000fe20003800000 */
[----:B------:R-:W-:Y:S01]  /*3650*/  FFMA R47, R47, R11, R22 ;  /* 0x0000000b2f2f7223 */ /* 0x000fe20000000016 */
[----:B0-----:R-:W-:Y:S02]  /*3660*/  IADD3 R28, P6, R32, UR10, RZ ;  /* 0x0000000a201c7c10 */ /* 0x001fe4000ffde0ff */
[----:B--2---:R-:W-:Y:S02]  /*3670*/  IADD3 R30, P5, R26, R4, RZ ;  /* 0x000000041a1e7210 */ /* 0x004fe40007fbe0ff */
[----:B------:R0:W-:Y:S01]  /*3680*/  @P1 STG.E desc[UR16][R36.64], R47 ;  /* 0x0000002f24001986 */ /* 0x0001e2000c101910 */
[----:B------:R-:W-:-:S05]  /*3690*/  IADD3.X R29, R33, UR11, RZ, P6, !PT ;  /* 0x0000000b211d7c10 */ /* 0x000fca000b7fe4ff */
[----:B------:R-:W-:Y:S05]  /*36a0*/  @!P3 BRA `(.L_x_74) ;  /* 0x000000000004b947 */ /* 0x000fea0003800000 */
[----:B------:R1:W5:Y:S02]  /*36b0*/  LDG.E.LTC128B R167, desc[UR16][R28.64] ;  /* 0x000000101ca77981 */ /* 0x000364000c1e1920 */
.L_x_74:
[----:B------:R-:W-:Y:S05]  /*36c0*/  BSYNC B1 ;  /* 0x0000000000017941 */ /* 0x000fea0003800000 */
.L_x_73:
        /* <DEDUP_REMOVED lines=8> */
[----:B0-----:R-:W-:-:S04]  /*3750*/  IADD3 R36, P3, R34, UR10, RZ ;  /* 0x0000000a22247c10 */ /* 0x001fc8000ff7e0ff */
[----:B------:R-:W-:Y:S01]  /*3760*/  IADD3.X R37, R35, UR11, RZ, P3, !PT ;  /* 0x0000000b23257c10 */ /* 0x000fe20009ffe4ff */
[----:B------:R-:W-:Y:S08]  /*3770*/  @!P5 BRA `(.L_x_76) ;  /* 0x000000000004d947 */ /* 0x000ff00003800000 */
[----:B------:R0:W5:Y:S02]  /*3780*/  LDG.E.LTC128B R167, desc[UR16][R36.64] ;  /* 0x0000001024a77981 */ /* 0x000164000c1e1920 */
.L_x_76:
[----:B------:R-:W-:Y:S05]  /*3790*/  BSYNC B1 ;  /* 0x0000000000017941 */ /* 0x000fea0003800000 */
.L_x_75:
[----:B----45:R-:W-:Y:S01]  /*37a0*/  FMUL R38, R167, R10 ;  /* 0x0000000aa7267220 */ /* 0x030fe20000400000 */
        /* <DEDUP_REMOVED lines=9> */
.L_x_78:
[----:B------:R-:W-:Y:S05]  /*3840*/  BSYNC B1 ;  /* 0x0000000000017941 */ /* 0x000fea0003800000 */
.L_x_77:
        /* <DEDUP_REMOVED lines=13> */
.L_x_80:
[----:B------:R-:W-:Y:S05]  /*3920*/  BSYNC B1 ;  /* 0x0000000000017941 */ /* 0x000fea0003800000 */
.L_x_79:
[----:B-----5:R-:W-:Y:S01]  /*3930*/  FMUL R24, R167, R10 ;  /* 0x0000000aa7187220 */ /* 0x020fe20000400000 */
[----:B------:R-:W-:Y:S01]  /*3940*/  IMAD.X R39, R25, 0x1, R19, P5 ;  /* 0x0000000119277824 */ /* 0x000fe200028e0613 */
[----:B------:R-:W-:Y:S01]  /*3950*/  ISETP.GT.AND P3, PT, R166, RZ, P2 ;  /* 0x000000ffa600720c */ /* 0x000fe20001764270 */
[----:B------:R-:W-:Y:S01]  /*3960*/  BSSY B1, `(.L_x_81) ;  /* 0x0000008000017945 */ /* 0x000fe20003800000 */
[----:B------:R-:W-:Y:S01]  /*3970*/  FFMA R51, R51, R11, R24 ;  /* 0x0000000b33337223 */ /* 0x000fe20000000018 */
[----:B------:R-:W-:Y:S02]  /*3980*/  IADD3 R24, P6, R28, UR10, RZ ;  /* 0x0000000a1c187c10 */ /* 0x000fe4000ffde0ff */
[----:B0-----:R-:W-:Y:S02]  /*3990*/  IADD3 R26, P5, R30, R4, RZ ;  /* 0x000000041e1a7210 */ /* 0x001fe40007fbe0ff */
[----:B------:R0:W-:Y:S01]  /*39a0*/  @P1 STG.E desc[UR16][R38.64], R51 ;  /* 0x0000003326001986 */ /* 0x0001e2000c101910 */
[----:B------:R-:W-:-:S05]  /*39b0*/  IADD3.X R25, R29, UR11, RZ, P6, !PT ;  /* 0x0000000b1d197c10 */ /* 0x000fca000b7fe4ff */
[----:B------:R-:W-:Y:S05]  /*39c0*/  @!P3 BRA `(.L_x_82) ;  /* 0x000000000004b947 */ /* 0x000fea0003800000 */
[----:B------:R0:W5:Y:S02]  /*39d0*/  LDG.E.LTC128B R167, desc[UR16][R24.64] ;  /* 0x0000001018a77981 */ /* 0x000164000c1e1920 */
.L_x_82:
[----:B------:R-:W-:Y:S05]  /*39e0*/  BSYNC B1 ;  /* 0x0000000000017941 */ /* 0x000fea0003800000 */
.L_x_81:
        /* <DEDUP_REMOVED lines=12> */
.L_x_84:
[----:B------:R-:W-:Y:S05]  /*3ab0*/  BSYNC B1 ;  /* 0x0000000000017941 */ /* 0x000fea0003800000 */
.L_x_83:
[----:B0----5:R-:W-:Y:S01]  /*3ac0*/  FMUL R38, R167, R10 ;  /* 0x0000000aa7267220 */ /* 0x021fe20000400000 */
        /* <DEDUP_REMOVED lines=9> */
.L_x_86:
[----:B------:R-:W-:Y:S05]  /*3b60*/  BSYNC B1 ;  /* 0x0000000000017941 */ /* 0x000fea0003800000 */
.L_x_85:
[----:B-1----:R-:W-:Y:S01]  /*3b70*/  IADD3 R28, P5, R30, R20, RZ ;  /* 0x000000141e1c7210 */ /* 0x002fe20007fbe0ff */
[----:B-----5:R-:W-:Y:S01]  /*3b80*/  FMUL R21, R167, R10 ;  /* 0x0000000aa7157220 */ /* 0x020fe20000400000 */
        /* <DEDUP_REMOVED lines=11> */
.L_x_88:
[----:B------:R-:W-:Y:S05]  /*3c40*/  BSYNC B1 ;  /* 0x0000000000017941 */ /* 0x000fea0003800000 */
.L_x_87:
[----:B----45:R-:W-:Y:S01]  /*3c50*/  FMUL R22, R167, R10 ;  /* 0x0000000aa7167220 */ /* 0x030fe20000400000 */
[----:B------:R-:W-:Y:S01]  /*3c60*/  IMAD.X R39, R23, 0x1, R19, P5 ;  /* 0x0000000117277824 */ /* 0x000fe200028e0613 */
[----:B------:R-:W-:Y:S01]  /*3c70*/  ISETP.GT.AND P3, PT, R166, RZ, P2 ;  /* 0x000000ffa600720c */ /* 0x000fe20001764270 */
[----:B------:R-:W-:Y:S01]  /*3c80*/  BSSY B1, `(.L_x_89) ;  /* 0x0000008000017945 */ /* 0x000fe20003800000 */
[----:B------:R-:W-:Y:S01]  /*3c90*/  FFMA R55, R55, R11, R22 ;  /* 0x0000000b37377223 */ /* 0x000fe20000000016 */
[----:B------:R-:W-:Y:S02]  /*3ca0*/  IADD3 R22, P6, R24, UR10, RZ ;  /* 0x0000000a18167c10 */ /* 0x000fe4000ffde0ff */
[----:B-1----:R-:W-:Y:S02]  /*3cb0*/  IADD3 R28, P5, R26, R4, RZ ;  /* 0x000000041a1c7210 */ /* 0x002fe40007fbe0ff */
[----:B------:R1:W-:Y:S01]  /*3cc0*/  @P1 STG.E desc[UR16][R38.64], R55 ;  /* 0x0000003726001986 */ /* 0x0003e2000c101910 */
[----:B------:R-:W-:-:S05]  /*3cd0*/  IADD3.X R23, R25, UR11, RZ, P6, !PT ;  /* 0x0000000b19177c10 */ /* 0x000fca000b7fe4ff */
[----:B------:R-:W-:Y:S05]  /*3ce0*/  @!P3 BRA `(.L_x_90) ;  /* 0x000000000004b947 */ /* 0x000fea0003800000 */
[----:B------:R4:W5:Y:S02]  /*3cf0*/  LDG.E.LTC128B R167, desc[UR16][R22.64] ;  /* 0x0000001016a77981 */ /* 0x000964000c1e1920 */
.L_x_90:
[----:B------:R-:W-:Y:S05]  /*3d00*/  BSYNC B1 ;  /* 0x0000000000017941 */ /* 0x000fea0003800000 */
.L_x_89:
        /* <DEDUP_REMOVED lines=12> */
.L_x_92:
[----:B------:R-:W-:Y:S05]  /*3dd0*/  BSYNC B1 ;  /* 0x0000000000017941 */ /* 0x000fea0003800000 */
.L_x_91:
[----:B-1---5:R-:W-:Y:S01]  /*3de0*/  FMUL R38, R167, R10 ;  /* 0x0000000aa7267220 */ /* 0x022fe20000400000 */
        /* <DEDUP_REMOVED lines=9> */
.L_x_94:
[----:B------:R-:W-:Y:S05]  /*3e80*/  BSYNC B1 ;  /* 0x0000000000017941 */ /* 0x000fea0003800000 */
.L_x_93:
[----:B0-----:R-:W-:Y:S01]  /*3e90*/  IADD3 R24, P5, R26, R20, RZ ;  /* 0x000000141a187210 */ /* 0x001fe20007fbe0ff */
        /* <DEDUP_REMOVED lines=12> */
.L_x_96:
[----:B------:R-:W-:Y:S05]  /*3f60*/  BSYNC B1 ;  /* 0x0000000000017941 */ /* 0x000fea0003800000 */
.L_x_95:
[----:B0----5:R-:W-:Y:S01]  /*3f70*/  FMUL R24, R167, R10 ;  /* 0x0000000aa7187220 */ /* 0x021fe20000400000 */
        /* <DEDUP_REMOVED lines=10> */
.L_x_98:
[----:B------:R-:W-:Y:S05]  /*4020*/  BSYNC B1 ;  /* 0x0000000000017941 */ /* 0x000fea0003800000 */
.L_x_97:
        /* <DEDUP_REMOVED lines=12> */
.L_x_100:
[----:B------:R-:W-:Y:S05]  /*40f0*/  BSYNC B1 ;  /* 0x0000000000017941 */ /* 0x000fea0003800000 */
.L_x_99:
[----:B0----5:R-:W-:Y:S01]  /*4100*/  FMUL R38, R167, R10 ;  /* 0x0000000aa7267220 */ /* 0x021fe20000400000 */
        /* <DEDUP_REMOVED lines=9> */
.L_x_102:
[----:B------:R-:W-:Y:S05]  /*41a0*/  BSYNC B1 ;  /* 0x0000000000017941 */ /* 0x000fea0003800000 */
.L_x_101:
[----:B----4-:R-:W-:Y:S01]  /*41b0*/  IADD3 R22, P5, R28, R20, RZ ;  /* 0x000000141c167210 */ /* 0x010fe20007fbe0ff */
        /* <DEDUP_REMOVED lines=12> */
.L_x_104:
[----:B------:R-:W-:Y:S05]  /*4280*/  BSYNC B1 ;  /* 0x0000000000017941 */ /* 0x000fea0003800000 */
.L_x_103:
[----:B----45:R-:W-:Y:S01]  /*4290*/  FMUL R22, R167, R10 ;  /* 0x0000000aa7167220 */ /* 0x030fe20000400000 */
        /* <DEDUP_REMOVED lines=10> */
.L_x_106:
[----:B------:R-:W-:Y:S05]  /*4340*/  BSYNC B1 ;  /* 0x0000000000017941 */ /* 0x000fea0003800000 */
.L_x_105:
[----:B------:R-:W-:Y:S01]  /*4350*/  ISETP.GT.AND P1, PT, R5, 0x51, PT ;  /* 0x000000510500780c */ /* 0x000fe20003f24270 */
[----:B------:R-:W-:Y:S02]  /*4360*/  IMAD.X R29, R27, 0x1, R6, P5 ;  /* 0x000000011b1d7824 */ /* 0x000fe400028e0606 */
[----:B-----5:R-:W-:Y:S01]  /*4370*/  FMUL R21, R167, R10 ;  /* 0x0000000aa7157220 */ /* 0x020fe20000400000 */
[----:B------:R-:W-:Y:S01]  /*4380*/  BSSY B1, `(.L_x_107) ;  /* 0x0000009000017945 */ /* 0x000fe20003800000 */
[----:B------:R-:W-:Y:S02]  /*4390*/  ISETP.GT.AND P5, PT, R166, RZ, P1 ;  /* 0x000000ffa600720c */ /* 0x000fe40000fa4270 */
[----:B------:R-:W-:Y:S01]  /*43a0*/  FFMA R21, R64, R11, R21 ;  /* 0x0000000b40157223 */ /* 0x000fe20000000015 */
[----:B-1----:R-:W-:-:S04]  /*43b0*/  IADD3 R36, P6, R34, R4, RZ ;  /* 0x0000000422247210 */ /* 0x002fc80007fde0ff */
[----:B------:R1:W-:Y:S01]  /*43c0*/  @P3 STG.E desc[UR16][R28.64], R21 ;  /* 0x000000151c003986 */ /* 0x0003e2000c101910 */
[----:B------:R-:W-:-:S04]  /*43d0*/  IADD3 R30, P3, R32, UR10, RZ ;  /* 0x0000000a201e7c10 */ /* 0x000fc8000ff7e0ff */
[----:B------:R-:W-:Y:S01]  /*43e0*/  IADD3.X R31, R33, UR11, RZ, P3, !PT ;  /* 0x0000000b211f7c10 */ /* 0x000fe20009ffe4ff */
[----:B------:R-:W-:Y:S08]  /*43f0*/  @!P5 BRA `(.L_x_108) ;  /* 0x000000000004d947 */ /* 0x000ff00003800000 */
[----:B------:R0:W5:Y:S02]  /*4400*/  LDG.E.LTC128B R167, desc[UR16][R30.64] ;  /* 0x000000101ea77981 */ /* 0x000164000c1e1920 */
.L_x_108:
[----:B------:R-:W-:Y:S05]  /*4410*/  BSYNC B1 ;  /* 0x0000000000017941 */ /* 0x000fea0003800000 */
.L_x_107:
        /* <DEDUP_REMOVED lines=10> */
.L_x_110:
[----:B------:R-:W-:Y:S05]  /*44c0*/  BSYNC B1 ;  /* 0x0000000000017941 */ /* 0x000fea0003800000 */
.L_x_109:
[----:B0-----:R-:W-:Y:S01]  /*44d0*/  IADD3 R24, P5, R26, R20, RZ ;  /* 0x000000141a187210 */ /* 0x001fe20007fbe0ff */
[----:B-1---5:R-:W-:Y:S01]  /*44e0*/  FMUL R21, R167, R10 ;  /* 0x0000000aa7157220 */ /* 0x022fe20000400000 */
        /* <DEDUP_REMOVED lines=11> */
.L_x_112:
[----:B------:R-:W-:Y:S05]  /*45a0*/  BSYNC B1 ;  /* 0x0000000000017941 */ /* 0x000fea0003800000 */
.L_x_111:
[----:B0----5:R-:W-:Y:S01]  /*45b0*/  FMUL R24, R167, R10 ;  /* 0x0000000aa7187220 */ /* 0x021fe20000400000 */
        /* <DEDUP_REMOVED lines=10> */
.L_x_114:
[----:B------:R-:W-:Y:S05]  /*4660*/  BSYNC B1 ;  /* 0x0000000000017941 */ /* 0x000fea0003800000 */
.L_x_113:
        /* <DEDUP_REMOVED lines=12> */
.L_x_116:
[----:B------:R-:W-:Y:S05]  /*4730*/  BSYNC B1 ;  /* 0x0000000000017941 */ /* 0x000fea0003800000 */
.L_x_115:
        /* <DEDUP_REMOVED lines=10> */
.L_x_118:
[----:B------:R-:W-:Y:S05]  /*47e0*/  BSYNC B1 ;  /* 0x0000000000017941 */ /* 0x000fea0003800000 */
.L_x_117:
        /* <DEDUP_REMOVED lines=13> */
.L_x_120:
[----:B------:R-:W-:Y:S05]  /*48c0*/  BSYNC B1 ;  /* 0x0000000000017941 */ /* 0x000fea0003800000 */
.L_x_119:
        /* <DEDUP_REMOVED lines=11> */
.L_x_122:
[----:B------:R-:W-:Y:S05]  /*4980*/  BSYNC B1 ;  /* 0x0000000000017941 */ /* 0x000fea0003800000 */
.L_x_121:
        /* <DEDUP_REMOVED lines=12> */
.L_x_124:
[----:B------:R-:W-:Y:S05]  /*4a50*/  BSYNC B1 ;  /* 0x0000000000017941 */ /* 0x000fea0003800000 */
.L_x_123:
        /* <DEDUP_REMOVED lines=10> */
.L_x_126:
[----:B------:R-:W-:Y:S05]  /*4b00*/  BSYNC B1 ;  /* 0x0000000000017941 */ /* 0x000fea0003800000 */
.L_x_125:
        /* <DEDUP_REMOVED lines=13> */
.L_x_128:
[----:B------:R-:W-:Y:S05]  /*4be0*/  BSYNC B1 ;  /* 0x0000000000017941 */ /* 0x000fea0003800000 */
.L_x_127:
[----:B-1---5:R-:W-:Y:S01]  /*4bf0*/  FMUL R24, R167, R10 ;  /* 0x0000000aa7187220 */ /* 0x022fe20000400000 */
        /* <DEDUP_REMOVED lines=10> */
.L_x_130:
[----:B------:R-:W-:Y:S05]  /*4ca0*/  BSYNC B1 ;  /* 0x0000000000017941 */ /* 0x000fea0003800000 */
.L_x_129:
        /* <DEDUP_REMOVED lines=12> */
.L_x_132:
[----:B------:R-:W-:Y:S05]  /*4d70*/  BSYNC B1 ;  /* 0x0000000000017941 */ /* 0x000fea0003800000 */
.L_x_131:
        /* <DEDUP_REMOVED lines=10> */
.L_x_134:
[----:B------:R-:W-:Y:S05]  /*4e20*/  BSYNC B1 ;  /* 0x0000000000017941 */ /* 0x000fea0003800000 */
.L_x_133:
        /* <DEDUP_REMOVED lines=13> */
.L_x_136:
[----:B------:R-:W-:Y:S05]  /*4f00*/  BSYNC B1 ;  /* 0x0000000000017941 */ /* 0x000fea0003800000 */
.L_x_135:
        /* <DEDUP_REMOVED lines=11> */
.L_x_138:
[----:B------:R-:W-:Y:S05]  /*4fc0*/  BSYNC B1 ;  /* 0x0000000000017941 */ /* 0x000fea0003800000 */
.L_x_137:
        /* <DEDUP_REMOVED lines=12> */
.L_x_140:
[----:B------:R-:W-:Y:S05]  /*5090*/  BSYNC B1 ;  /* 0x0000000000017941 */ /* 0x000fea0003800000 */
.L_x_139:
        /* <DEDUP_REMOVED lines=10> */
.L_x_142:
[----:B------:R-:W-:Y:S05]  /*5140*/  BSYNC B1 ;  /* 0x0000000000017941 */ /* 0x000fea0003800000 */
.L_x_141:
        /* <DEDUP_REMOVED lines=13> */
.L_x_144:
[----:B------:R-:W-:Y:S05]  /*5220*/  BSYNC B1 ;  /* 0x0000000000017941 */ /* 0x000fea0003800000 */
.L_x_143:
        /* <DEDUP_REMOVED lines=11> */
.L_x_146:
[----:B------:R-:W-:Y:S05]  /*52e0*/  BSYNC B1 ;  /* 0x0000000000017941 */ /* 0x000fea0003800000 */
.L_x_145:
        /* <DEDUP_REMOVED lines=12> */
.L_x_148:
[----:B------:R-:W-:Y:S05]  /*53b0*/  BSYNC B1 ;  /* 0x0000000000017941 */ /* 0x000fea0003800000 */
.L_x_147:
        /* <DEDUP_REMOVED lines=10> */
.L_x_150:
[----:B------:R-:W-:Y:S05]  /*5460*/  BSYNC B1 ;  /* 0x0000000000017941 */ /* 0x000fea0003800000 */
.L_x_149:
        /* <DEDUP_REMOVED lines=13> */
.L_x_152:
[----:B------:R-:W-:Y:S05]  /*5540*/  BSYNC B1 ;  /* 0x0000000000017941 */ /* 0x000fea0003800000 */
.L_x_151:
        /* <DEDUP_REMOVED lines=11> */
.L_x_154:
[----:B------:R-:W-:Y:S05]  /*5600*/  BSYNC B1 ;  /* 0x0000000000017941 */ /* 0x000fea0003800000 */
.L_x_153:
        /* <DEDUP_REMOVED lines=12> */
.L_x_156:
[----:B------:R-:W-:Y:S05]  /*56d0*/  BSYNC B1 ;  /* 0x0000000000017941 */ /* 0x000fea0003800000 */
.L_x_155:
        /* <DEDUP_REMOVED lines=10> */
.L_x_158:
[----:B------:R-:W-:Y:S05]  /*5780*/  BSYNC B1 ;  /* 0x0000000000017941 */ /* 0x000fea0003800000 */
.L_x_157:
        /* <DEDUP_REMOVED lines=13> */
.L_x_160:
[----:B------:R-:W-:Y:S05]  /*5860*/  BSYNC B1 ;  /* 0x0000000000017941 */ /* 0x000fea0003800000 */
.L_x_159:
        /* <DEDUP_REMOVED lines=11> */
.L_x_162:
[----:B------:R-:W-:Y:S05]  /*5920*/  BSYNC B1 ;  /* 0x0000000000017941 */ /* 0x000fea0003800000 */
.L_x_161:
        /* <DEDUP_REMOVED lines=12> */
.L_x_164:
[----:B------:R-:W-:Y:S05]  /*59f0*/  BSYNC B1 ;  /* 0x0000000000017941 */ /* 0x000fea0003800000 */
.L_x_163:
        /* <DEDUP_REMOVED lines=10> */
.L_x_166:
[----:B------:R-:W-:Y:S05]  /*5aa0*/  BSYNC B1 ;  /* 0x0000000000017941 */ /* 0x000fea0003800000 */
.L_x_165:
        /* <DEDUP_REMOVED lines=13> */
.L_x_168:
[----:B------:R-:W-:Y:S05]  /*5b80*/  BSYNC B1 ;  /* 0x0000000000017941 */ /* 0x000fea0003800000 */
.L_x_167:
        /* <DEDUP_REMOVED lines=11> */
.L_x_170:
[----:B------:R-:W-:Y:S05]  /*5c40*/  BSYNC B1 ;  /* 0x0000000000017941 */ /* 0x000fea0003800000 */
.L_x_169:
        /* <DEDUP_REMOVED lines=12> */
.L_x_172:
[----:B------:R-:W-:Y:S05]  /*5d10*/  BSYNC B1 ;  /* 0x0000000000017941 */ /* 0x000fea0003800000 */
.L_x_171:
        /* <DEDUP_REMOVED lines=10> */
.L_x_174:
[----:B------:R-:W-:Y:S05]  /*5dc0*/  BSYNC B1 ;  /* 0x0000000000017941 */ /* 0x000fea0003800000 */
.L_x_173:
        /* <DEDUP_REMOVED lines=13> */
.L_x_176:
[----:B------:R-:W-:Y:S05]  /*5ea0*/  BSYNC B1 ;  /* 0x0000000000017941 */ /* 0x000fea0003800000 */
.L_x_175:
        /* <DEDUP_REMOVED lines=11> */
.L_x_178:
[----:B------:R-:W-:Y:S05]  /*5f60*/  BSYNC B1 ;  /* 0x0000000000017941 */ /* 0x000fea0003800000 */
.L_x_177:
        /* <DEDUP_REMOVED lines=12> */
.L_x_180:
[----:B------:R-:W-:Y:S05]  /*6030*/  BSYNC B1 ;  /* 0x0000000000017941 */ /* 0x000fea0003800000 */
.L_x_179:
        /* <DEDUP_REMOVED lines=10> */
.L_x_182:
[----:B------:R-:W-:Y:S05]  /*60e0*/  BSYNC B1 ;  /* 0x0000000000017941 */ /* 0x000fea0003800000 */
.L_x_181:
        /* <DEDUP_REMOVED lines=13> */
.L_x_184:
[----:B------:R-:W-:Y:S05]  /*61c0*/  BSYNC B1 ;  /* 0x0000000000017941 */ /* 0x000fea0003800000 */
.L_x_183:
        /* <DEDUP_REMOVED lines=11> */
.L_x_186:
[----:B------:R-:W-:Y:S05]  /*6280*/  BSYNC B1 ;  /* 0x0000000000017941 */ /* 0x000fea0003800000 */
.L_x_185:
        /* <DEDUP_REMOVED lines=12> */
.L_x_188:
[----:B------:R-:W-:Y:S05]  /*6350*/  BSYNC B1 ;  /* 0x0000000000017941 */ /* 0x000fea0003800000 */
.L_x_187:
        /* <DEDUP_REMOVED lines=10> */
.L_x_190:
[----:B------:R-:W-:Y:S05]  /*6400*/  BSYNC B1 ;  /* 0x0000000000017941 */ /* 0x000fea0003800000 */
.L_x_189:
        /* <DEDUP_REMOVED lines=13> */
.L_x_192:
[----:B------:R-:W-:Y:S05]  /*64e0*/  BSYNC B1 ;  /* 0x0000000000017941 */ /* 0x000fea0003800000 */
.L_x_191:
        /* <DEDUP_REMOVED lines=11> */
.L_x_194:
[----:B------:R-:W-:Y:S05]  /*65a0*/  BSYNC B1 ;  /* 0x0000000000017941 */ /* 0x000fea0003800000 */
.L_x_193:
        /* <DEDUP_REMOVED lines=12> */
.L_x_196:
[----:B------:R-:W-:Y:S05]  /*6670*/  BSYNC B1 ;  /* 0x0000000000017941 */ /* 0x000fea0003800000 */
.L_x_195:
        /* <DEDUP_REMOVED lines=10> */
.L_x_198:
[----:B------:R-:W-:Y:S05]  /*6720*/  BSYNC B1 ;  /* 0x0000000000017941 */ /* 0x000fea0003800000 */
.L_x_197:
        /* <DEDUP_REMOVED lines=13> */
.L_x_200:
[----:B------:R-:W-:Y:S05]  /*6800*/  BSYNC B1 ;  /* 0x0000000000017941 */ /* 0x000fea0003800000 */
.L_x_199:
        /* <DEDUP_REMOVED lines=11> */
.L_x_202:
[----:B------:R-:W-:Y:S05]  /*68c0*/  BSYNC B1 ;  /* 0x0000000000017941 */ /* 0x000fea0003800000 */
.L_x_201:
        /* <DEDUP_REMOVED lines=12> */
.L_x_204:
[----:B------:R-:W-:Y:S05]  /*6990*/  BSYNC B1 ;  /* 0x0000000000017941 */ /* 0x000fea0003800000 */
.L_x_203:
        /* <DEDUP_REMOVED lines=10> */
.L_x_206:
[----:B------:R-:W-:Y:S05]  /*6a40*/  BSYNC B1 ;  /* 0x0000000000017941 */ /* 0x000fea0003800000 */
.L_x_205:
        /* <DEDUP_REMOVED lines=13> */
.L_x_208:
[----:B------:R-:W-:Y:S05]  /*6b20*/  BSYNC B1 ;  /* 0x0000000000017941 */ /* 0x000fea0003800000 */
.L_x_207:
        /* <DEDUP_REMOVED lines=11> */
.L_x_210:
[----:B------:R-:W-:Y:S05]  /*6be0*/  BSYNC B1 ;  /* 0x0000000000017941 */ /* 0x000fea0003800000 */
.L_x_209:
        /* <DEDUP_REMOVED lines=12> */
.L_x_212:
[----:B------:R-:W-:Y:S05]  /*6cb0*/  BSYNC B1 ;  /* 0x0000000000017941 */ /* 0x000fea0003800000 */
.L_x_211:
        /* <DEDUP_REMOVED lines=10> */
.L_x_214:
[----:B------:R-:W-:Y:S05]  /*6d60*/  BSYNC B1 ;  /* 0x0000000000017941 */ /* 0x000fea0003800000 */
.L_x_213:
        /* <DEDUP_REMOVED lines=13> */
.L_x_216:
[----:B------:R-:W-:Y:S05]  /*6e40*/  BSYNC B1 ;  /* 0x0000000000017941 */ /* 0x000fea0003800000 */
.L_x_215:
        /* <DEDUP_REMOVED lines=11> */
.L_x_218:
[----:B------:R-:W-:Y:S05]  /*6f00*/  BSYNC B1 ;  /* 0x0000000000017941 */ /* 0x000fea0003800000 */
.L_x_217:
        /* <DEDUP_REMOVED lines=12> */
.L_x_220:
[----:B------:R-:W-:Y:S05]  /*6fd0*/  BSYNC B1 ;  /* 0x0000000000017941 */ /* 0x000fea0003800000 */
.L_x_219:
        /* <DEDUP_REMOVED lines=10> */
.L_x_222:
[----:B------:R-:W-:Y:S05]  /*7080*/  BSYNC B1 ;  /* 0x0000000000017941 */ /* 0x000fea0003800000 */
.L_x_221:
        /* <DEDUP_REMOVED lines=13> */
.L_x_224:
[----:B------:R-:W-:Y:S05]  /*7160*/  BSYNC B1 ;  /* 0x0000000000017941 */ /* 0x000fea0003800000 */
.L_x_223:
        /* <DEDUP_REMOVED lines=11> */
.L_x_226:
[----:B------:R-:W-:Y:S05]  /*7220*/  BSYNC B1 ;  /* 0x0000000000017941 */ /* 0x000fea0003800000 */
.L_x_225:
        /* <DEDUP_REMOVED lines=12> */
.L_x_228:
[----:B------:R-:W-:Y:S05]  /*72f0*/  BSYNC B1 ;  /* 0x0000000000017941 */ /* 0x000fea0003800000 */
.L_x_227:
        /* <DEDUP_REMOVED lines=10> */
.L_x_230:
[----:B------:R-:W-:Y:S05]  /*73a0*/  BSYNC B1 ;  /* 0x0000000000017941 */ /* 0x000fea0003800000 */
.L_x_229:
        /* <DEDUP_REMOVED lines=13> */
.L_x_232:
[----:B------:R-:W-:Y:S05]  /*7480*/  BSYNC B1 ;  /* 0x0000000000017941 */ /* 0x000fea0003800000 */
.L_x_231:
        /* <DEDUP_REMOVED lines=11> */
.L_x_234:
[----:B------:R-:W-:Y:S05]  /*7540*/  BSYNC B1 ;  /* 0x0000000000017941 */ /* 0x000fea0003800000 */
.L_x_233:
        /* <DEDUP_REMOVED lines=12> */
.L_x_236:
[----:B------:R-:W-:Y:S05]  /*7610*/  BSYNC B1 ;  /* 0x0000000000017941 */ /* 0x000fea0003800000 */
.L_x_235:
        /* <DEDUP_REMOVED lines=10> */
.L_x_238:
[----:B------:R-:W-:Y:S05]  /*76c0*/  BSYNC B1 ;  /* 0x0000000000017941 */ /* 0x000fea0003800000 */
.L_x_237:
        /* <DEDUP_REMOVED lines=13> */
.L_x_240:
[----:B------:R-:W-:Y:S05]  /*77a0*/  BSYNC B1 ;  /* 0x0000000000017941 */ /* 0x000fea0003800000 */
.L_x_239:
        /* <DEDUP_REMOVED lines=11> */
.L_x_242:
[----:B------:R-:W-:Y:S05]  /*7860*/  BSYNC B1 ;  /* 0x0000000000017941 */ /* 0x000fea0003800000 */
.L_x_241:
        /* <DEDUP_REMOVED lines=12> */
.L_x_244:
[----:B------:R-:W-:Y:S05]  /*7930*/  BSYNC B1 ;  /* 0x0000000000017941 */ /* 0x000fea0003800000 */
.L_x_243:
        /* <DEDUP_REMOVED lines=10> */
.L_x_246:
[----:B------:R-:W-:Y:S05]  /*79e0*/  BSYNC B1 ;  /* 0x0000000000017941 */ /* 0x000fea0003800000 */
.L_x_245:
        /* <DEDUP_REMOVED lines=13> */
.L_x_248:
[----:B------:R-:W-:Y:S05]  /*7ac0*/  BSYNC B1 ;  /* 0x0000000000017941 */ /* 0x000fea0003800000 */
.L_x_247:
        /* <DEDUP_REMOVED lines=11> */
.L_x_250:
[----:B------:R-:W-:Y:S05]  /*7b80*/  BSYNC B1 ;  /* 0x0000000000017941 */ /* 0x000fea0003800000 */
.L_x_249:
        /* <DEDUP_REMOVED lines=12> */
.L_x_252:
[----:B------:R-:W-:Y:S05]  /*7c50*/  BSYNC B1 ;  /* 0x0000000000017941 */ /* 0x000fea0003800000 */
.L_x_251:
        /* <DEDUP_REMOVED lines=10> */
.L_x_254:
[----:B------:R-:W-:Y:S05]  /*7d00*/  BSYNC B1 ;  /* 0x0000000000017941 */ /* 0x000fea0003800000 */
.L_x_253:
        /* <DEDUP_REMOVED lines=13> */
.L_x_256:
[----:B------:R-:W-:Y:S05]  /*7de0*/  BSYNC B1 ;  /* 0x0000000000017941 */ /* 0x000fea0003800000 */
.L_x_255:
        /* <DEDUP_REMOVED lines=11> */
.L_x_258:
[----:B------:R-:W-:Y:S05]  /*7ea0*/  BSYNC B1 ;  /* 0x0000000000017941 */ /* 0x000fea0003800000 */
.L_x_257:
        /* <DEDUP_REMOVED lines=12> */
.L_x_260:
[----:B------:R-:W-:Y:S05]  /*7f70*/  BSYNC B1 ;  /* 0x0000000000017941 */ /* 0x000fea0003800000 */
.L_x_259:
        /* <DEDUP_REMOVED lines=10> */
.L_x_262:
[----:B------:R-:W-:Y:S05]  /*8020*/  BSYNC B1 ;  /* 0x0000000000017941 */ /* 0x000fea0003800000 */
.L_x_261:
        /* <DEDUP_REMOVED lines=13> */
.L_x_264:
[----:B------:R-:W-:Y:S05]  /*8100*/  BSYNC B1 ;  /* 0x0000000000017941 */ /* 0x000fea0003800000 */
.L_x_263:
        /* <DEDUP_REMOVED lines=11> */
.L_x_266:
[----:B------:R-:W-:Y:S05]  /*81c0*/  BSYNC B1 ;  /* 0x0000000000017941 */ /* 0x000fea0003800000 */
.L_x_265:
[----:B------:R-:W-:Y:S01]  /*81d0*/  ISETP.GT.AND P2, PT, R5, 0xf1, PT ;  /* 0x000000f10500780c */ /* 0x000fe20003f44270 */
[----:B-----5:R-:W-:Y:S01]  /*81e0*/  FMUL R21, R167, R10 ;  /* 0x0000000aa7157220 */ /* 0x020fe20000400000 */
[----:B------:R-:W-:Y:S01]  /*81f0*/  IMAD.X R29, R27, 0x1, R6, P5 ;  /* 0x000000011b1d7824 */ /* 0x000fe200028e0606 */
[----:B------:R-:W-:Y:S01]  /*8200*/  BSSY B1, `(.L_x_267) ;  /* 0x0000009000017945 */ /* 0x000fe20003800000 */
[----:B------:R-:W-:Y:S01]  /*8210*/  ISETP.GT.AND P1, PT, R166, RZ, P2 ;  /* 0x000000ffa600720c */ /* 0x000fe20001724270 */
[----:B------:R-:W-:Y:S01]  /*8220*/  FFMA R21, R144, R11, R21 ;  /* 0x0000000b90157223 */ /* 0x000fe20000000015 */
[----:B------:R-:W-:-:S04]  /*8230*/  IADD3 R36, P5, R34, R4, RZ ;  /* 0x0000000422247210 */ /* 0x000fc80007fbe0ff */
[----:B------:R0:W-:Y:S01]  /*8240*/  @P6 STG.E desc[UR16][R28.64], R21 ;  /* 0x000000151c006986 */ /* 0x0001e2000c101910 */
[----:B------:R-:W-:-:S04]  /*8250*/  IADD3 R30, P6, R32, UR10, RZ ;  /* 0x0000000a201e7c10 */ /* 0x000fc8000ffde0ff */
[----:B------:R-:W-:Y:S02]  /*8260*/  IADD3.X R31, R33, UR11, RZ, P6, !PT ;  /* 0x0000000b211f7c10 */ /* 0x000fe4000b7fe4ff */
[----:B------:R-:W-:Y:S07]  /*8270*/  @!P1 BRA `(.L_x_268) ;  /* 0x0000000000049947 */ /* 0x000fee0003800000 */
[----:B------:R0:W5:Y:S02]  /*8280*/  LDG.E.LTC128B R167, desc[UR16][R30.64] ;  /* 0x000000101ea77981 */ /* 0x000164000c1e1920 */
.L_x_268:
[----:B------:R-:W-:Y:S05]  /*8290*/  BSYNC B1 ;  /* 0x0000000000017941 */ /* 0x000fea0003800000 */
.L_x_267:
        /* <DEDUP_REMOVED lines=10> */
.L_x_270:
[----:B------:R-:W-:Y:S05]  /*8340*/  BSYNC B1 ;  /* 0x0000000000017941 */ /* 0x000fea0003800000 */
.L_x_269:
        /* <DEDUP_REMOVED lines=13> */
.L_x_272:
[----:B------:R-:W-:Y:S05]  /*8420*/  BSYNC B1 ;  /* 0x0000000000017941 */ /* 0x000fea0003800000 */
.L_x_271:
[----:B-1---5:R-:W-:Y:S01]  /*8430*/  FMUL R24, R167, R10 ;  /* 0x0000000aa7187220 */ /* 0x022fe20000400000 */
[----:B------:R-:W-:Y:S01]  /*8440*/  IMAD.X R39, R35, 0x1, R19, P5 ;  /* 0x0000000123277824 */ /* 0x000fe200028e0613 */
[----:B------:R-:W-:Y:S01]  /*8450*/  ISETP.GT.AND P6, PT, R166, RZ, P1 ;  /* 0x000000ffa600720c */ /* 0x000fe20000fc4270 */
[----:B------:R-:W-:Y:S01]  /*8460*/  BSSY B1, `(.L_x_273) ;  /* 0x0000008000017945 */ /* 0x000fe20003800000 */
[----:B------:R-:W-:Y:S01]  /*8470*/  FFMA R147, R147, R11, R24 ;  /* 0x0000000b93937223 */ /* 0x000fe20000000018 */
[----:B0-----:R-:W-:-:S04]  /*8480*/  IADD3 R26, P3, R28, R4, RZ ;  /* 0x000000041c1a7210 */ /* 0x001fc80007f7e0ff */
[----:B------:R0:W-:Y:S06]  /*8490*/  @P2 STG.E desc[UR16][R38.64], R147 ;  /* 0x0000009326002986 */ /* 0x0001ec000c101910 */
[----:B------:R-:W-:Y:S05]  /*84a0*/  @!P6 BRA `(.L_x_274) ;  /* 0x00000000000ce947 */ /* 0x000fea0003800000 */
[----:B------:R-:W-:-:S04]  /*84b0*/  IADD3 R24, P2, R22, UR10, RZ ;  /* 0x0000000a16187c10 */ /* 0x000fc8000ff5e0ff */
[----:B------:R-:W-:-:S05]  /*84c0*/  IADD3.X R25, R23, UR11, RZ, P2, !PT ;  /* 0x0000000b17197c10 */ /* 0x000fca00097fe4ff */
[----:B------:R1:W5:Y:S04]  /*84d0*/  LDG.E.LTC128B R167, desc[UR16][R24.64] ;  /* 0x0000001018a77981 */ /* 0x000368000c1e1920 */
.L_x_274:
[----:B------:R-:W-:Y:S05]  /*84e0*/  BSYNC B1 ;  /* 0x0000000000017941 */ /* 0x000fea0003800000 */
.L_x_273:
[----:B------:R-:W-:Y:S01]  /*84f0*/  ISETP.GT.AND P2, PT, R5, 0xf9, PT ;  /* 0x000000f90500780c */ /* 0x000fe20003f44270 */
[----:B-----5:R-:W-:Y:S01]  /*8500*/  FMUL R21, R167, R10 ;  /* 0x0000000aa7157220 */ /* 0x020fe20000400000 */
[----:B------:R-:W-:Y:S01]  /*8510*/  IMAD.X R27, R29, 0x1, R6, P3 ;  /* 0x000000011d1b7824 */ /* 0x000fe200018e0606 */
[----:B-1----:R-:W-:Y:S01]  /*8520*/  IADD3 R24, P3, R36, R4, RZ ;  /* 0x0000000424187210 */ /* 0x002fe20007f7e0ff */
[----:B------:R-:W-:Y:S01]  /*8530*/  BSSY B1, `(.L_x_275) ;  /* 0x0000008000017945 */ /* 0x000fe20003800000 */
[----:B------:R-:W-:Y:S01]  /*8540*/  ISETP.GT.AND P5, PT, R166, RZ, P2 ;  /* 0x000000ffa600720c */ /* 0x000fe200017a4270 */
[----:B------:R-:W-:-:S05]  /*8550*/  FFMA R21, R148, R11, R21 ;  /* 0x0000000b94157223 */ /* 0x000fca0000000015 */
[----:B------:R1:W-:Y:S01]  /*8560*/  @P6 STG.E desc[UR16][R26.64], R21 ;  /* 0x000000151a006986 */ /* 0x0003e2000c101910 */
[----:B------:R-:W-:-:S04]  /*8570*/  IADD3 R4, P6, R30, UR10, RZ ;  /* 0x0000000a1e047c10 */ /* 0x000fc8000ffde0ff */
[----:B------:R-:W-:Y:S02]  /*8580*/  IADD3.X R5, R31, UR11, RZ, P6, !PT ;  /* 0x0000000b1f057c10 */ /* 0x000fe4000b7fe4ff */
[----:B------:R-:W-:Y:S07]  /*8590*/  @!P5 BRA `(.L_x_276) ;  /* 0x000000000004d947 */ /* 0x000fee0003800000 */
[----:B------:R0:W5:Y:S02]  /*85a0*/  LDG.E.LTC128B R167, desc[UR16][R4.64] ;  /* 0x0000001004a77981 */ /* 0x000164000c1e1920 */
.L_x_276:
[----:B------:R-:W-:Y:S05]  /*85b0*/  BSYNC B1 ;  /* 0x0000000000017941 */ /* 0x000fea0003800000 */
.L_x_275:
[----:B0----5:R-:W-:Y:S01]  /*85c0*/  FMUL R4, R167, R10 ;  /* 0x0000000aa7047220 */ /* 0x021fe20000400000 */
[----:B------:R-:W-:Y:S01]  /*85d0*/  IMAD.X R25, R37, 0x1, R6, P3 ;  /* 0x0000000125197824 */ /* 0x000fe200018e0606 */
[----:B------:R-:W-:Y:S01]  /*85e0*/  ISETP.GT.AND P1, PT, R166, 0x8, P1 ;  /* 0x00000008a600780c */ /* 0x000fe20000f24270 */
        /* <DEDUP_REMOVED lines=8> */
.L_x_278:
[----:B------:R-:W-:Y:S05]  /*8670*/  BSYNC B1 ;  /* 0x0000000000017941 */ /* 0x000fea0003800000 */
.L_x_277:
[----:B------:R-:W-:Y:S01]  /*8680*/  ISETP.GT.AND P2, PT, R166, 0x8, P2 ;  /* 0x00000008a600780c */ /* 0x000fe20001744270 */
[----:B-1---5:R-:W-:Y:S01]  /*8690*/  FMUL R5, R167, R10 ;  /* 0x0000000aa7057220 */ /* 0x022fe20000400000 */
[----:B------:R-:W-:Y:S01]  /*86a0*/  IMAD.X R27, R29, 0x1, R19, P6 ;  /* 0x000000011d1b7824 */ /* 0x000fe200030e0613 */
[----:B------:R-:W-:Y:S02]  /*86b0*/  BSSY B1, `(.L_x_279) ;  /* 0x0000007000017945 */ /* 0x000fe40003800000 */
[----:B------:R-:W-:-:S05]  /*86c0*/  FFMA R21, R150, R11, R5 ;  /* 0x0000000b96157223 */ /* 0x000fca0000000005 */
[----:B------:R1:W-:Y:S01]  /*86d0*/  @P1 STG.E desc[UR16][R26.64], R21 ;  /* 0x000000151a001986 */ /* 0x0003e2000c101910 */
[----:B------:R-:W-:-:S04]  /*86e0*/  IADD3 R4, P1, R30, UR8, RZ ;  /* 0x000000081e047c10 */ /* 0x000fc8000ff3e0ff */
[----:B------:R-:W-:Y:S01]  /*86f0*/  IADD3.X R5, R31, UR9, RZ, P1, !PT ;  /* 0x000000091f057c10 */ /* 0x000fe20008ffe4ff */
[----:B------:R-:W-:Y:S08]  /*8700*/  @!P2 BRA `(.L_x_280) ;  /* 0x000000000004a947 */ /* 0x000ff00003800000 */
[----:B------:R0:W5:Y:S02]  /*8710*/  LDG.E.LTC128B R167, desc[UR16][R4.64] ;  /* 0x0000001004a77981 */ /* 0x000164000c1e1920 */
.L_x_280:
[----:B------:R-:W-:Y:S05]  /*8720*/  BSYNC B1 ;  /* 0x0000000000017941 */ /* 0x000fea0003800000 */
.L_x_279:
[----:B------:R-:W-:Y:S05]  /*8730*/  @!P2 BRA `(.L_x_281) ;  /* 0x0000002c0024a947 */ /* 0x000fea0003800000 */
[----:B------:R-:W-:Y:S01]  /*8740*/  IADD3 R20, P1, R36, R20, RZ ;  /* 0x0000001424147210 */ /* 0x000fe20007f3e0ff */
[----:B0----5:R-:W-:-:S04]  /*8750*/  FMUL R4, R167, R10 ;  /* 0x0000000aa7047220 */ /* 0x021fc80000400000 */
[----:B-1----:R-:W-:Y:S02]  /*8760*/  IMAD.X R21, R37, 0x1, R19, P1 ;  /* 0x0000000125157824 */ /* 0x002fe400008e0613 */
[----:B------:R-:W-:-:S05]  /*8770*/  FFMA R151, R151, R11, R4 ;  /* 0x0000000b97977223 */ /* 0x000fca0000000004 */
[----:B------:R0:W-:Y:S01]  /*8780*/  STG.E desc[UR16][R20.64], R151 ;  /* 0x0000009714007986 */ /* 0x0001e2000c101910 */
[----:B------:R-:W-:Y:S05]  /*8790*/  BRA `(.L_x_281) ;  /* 0x0000002c000c7947 */ /* 0x000fea0003800000 */
.L_x_30:
[----:B------:R-:W-:Y:S01]  /*87a0*/  ISETP.GT.AND P2, PT, R5, 0x1, PT ;  /* 0x000000010500780c */ /* 0x000fe20003f44270 */
[----:B------:R-:W-:Y:S01]  /*87b0*/  ULDC.64 UR8, c[0x0][0x6c0] ;  /* 0x0001b00000087ab9 */ /* 0x000fe20000000a00 */
[----:B------:R-:W-:Y:S01]  /*87c0*/  ISETP.GT.AND P1, PT, R166, 0x8, P1 ;  /* 0x00000008a600780c */ /* 0x000fe20000f24270 */
[-C--:B--2---:R-:W-:Y:S01]  /*87d0*/  FMUL R19, R24, R11.reuse ;  /* 0x0000000b18137220 */ /* 0x084fe20000400000 */
[----:B------:R-:W-:Y:S01]  /*87e0*/  LEA R22, P6, R168, UR8, 0x2 ;  /* 0x00000008a8167c11 */ /* 0x000fe2000f8c10ff */
[-C--:B------:R-:W-:Y:S01]  /*87f0*/  FMUL R155, R25, R11.reuse ;  /* 0x0000000b199b7220 */ /* 0x080fe20000400000 */
[----:B------:R-:W-:Y:S01]  /*8800*/  ISETP.GT.AND P3, PT, R166, RZ, P2 ;  /* 0x000000ffa600720c */ /* 0x000fe20001764270 */
[----:B------:R-:W-:Y:S01]  /*8810*/  IMAD.SHL.U32 R6, R20, 0x20, RZ ;  /* 0x0000002014067824 */ /* 0x000fe200078e00ff */
[----:B------:R-:W-:Y:S01]  /*8820*/  LEA.HI.X R23, R168, UR9, R173, 0x2, P6 ;  /* 0x00000009a8177c11 */ /* 0x000fe2000b0f14ad */
[-C--:B------:R-:W-:Y:S01]  /*8830*/  FMUL R157, R26, R11.reuse ;  /* 0x0000000b1a9d7220 */ /* 0x080fe20000400000 */
[-C--:B------:R-:W-:Y:S01]  /*8840*/  LEA R152, P6, R20, R22.reuse, 0x2 ;  /* 0x0000001614987211 */ /* 0x080fe200078c10ff */
[----:B------:R-:W-:Y:S01]  /*8850*/  FMUL R159, R27, R11 ;  /* 0x0000000b1b9f7220 */ /* 0x000fe20000400000 */
[----:B------:R-:W-:Y:S01]  /*8860*/  ISETP.GT.AND P2, PT, R166, 0x8, P2 ;  /* 0x00000008a600780c */ /* 0x000fe20001744270 */
[----:B------:R-:W-:Y:S01]  /*8870*/  @P5 STG.E desc[UR16][R22.64], R19 ;  /* 0x0000001316005986 */ /* 0x000fe2000c101910 */
[C-C-:B------:R-:W-:Y:S01]  /*8880*/  LEA.HI.X R153, R20.reuse, R23, R21.reuse, 0x2, P6 ;  /* 0x0000001714997211 */ /* 0x140fe200030f1415 */
[----:B------:R-:W-:Y:S01]  /*8890*/  FMUL R33, R33, R11 ;  /* 0x0000000b21217220 */ /* 0x000fe20000400000 */
[----:B------:R-:W-:Y:S01]  /*88a0*/  SHF.L.U64.HI R4, R20, 0x5, R21 ;  /* 0x0000000514047819 */ /* 0x000fe20000010215 */
[----:B------:R-:W-:Y:S01]  /*88b0*/  @P1 IMAD.MOV.U32 R20, RZ, RZ, R22 ;  /* 0x000000ffff141224 */ /* 0x000fe200078e0016 */
[----:B------:R-:W-:Y:S01]  /*88c0*/  IADD3 R24, P5, R6, R22, RZ ;  /* 0x0000001606187210 */ /* 0x000fe20007fbe0ff */
[----:B------:R0:W-:Y:S01]  /*88d0*/  @P3 STG.E desc[UR16][R152.64], R155 ;  /* 0x0000009b98003986 */ /* 0x0001e2000c101910 */
[----:B------:R-:W-:Y:S01]  /*88e0*/  ISETP.GT.AND P3, PT, R5, 0x8, PT ;  /* 0x000000080500780c */ /* 0x000fe20003f64270 */
[----:B------:R-:W-:-:S02]  /*88f0*/  @P1 IMAD.MOV.U32 R21, RZ, RZ, R23 ;  /* 0x000000ffff151224 */ /* 0x000fc400078e0017 */
[-C--:B------:R-:W-:Y:S01]  /*8900*/  FMUL R35, R35, R11.reuse ;  /* 0x0000000b23237220 */ /* 0x080fe20000400000 */
[----:B------:R-:W-:Y:S01]  /*8910*/  IMAD.X R25, R4, 0x1, R23, P5 ;  /* 0x0000000104197824 */ /* 0x000fe200028e0617 */
[----:B------:R-:W-:Y:S01]  /*8920*/  ISETP.GT.AND P6, PT, R166, RZ, P3 ;  /* 0x000000ffa600720c */ /* 0x000fe20001fc4270 */
[-C--:B------:R-:W-:Y:S01]  /*8930*/  FMUL R37, R37, R11.reuse ;  /* 0x0000000b25257220 */ /* 0x080fe20000400000 */
[----:B------:R1:W-:Y:S01]  /*8940*/  @P1 STG.E desc[UR16][R20.64+0x20], R157 ;  /* 0x0000209d14001986 */ /* 0x0003e2000c101910 */
[----:B------:R-:W-:Y:S01]  /*8950*/  ISETP.GT.AND P1, PT, R5, 0x9, PT ;  /* 0x000000090500780c */ /* 0x000fe20003f24270 */
[-C--:B------:R-:W-:Y:S01]  /*8960*/  FMUL R39, R39, R11.reuse ;  /* 0x0000000b27277220 */ /* 0x080fe20000400000 */
[----:B------:R-:W-:Y:S01]  /*8970*/  IADD3 R26, P5, R6, R152, RZ ;  /* 0x00000098061a7210 */ /* 0x000fe20007fbe0ff */
[-C--:B------:R-:W-:Y:S01]  /*8980*/  FMUL R41, R41, R11.reuse ;  /* 0x0000000b29297220 */ /* 0x080fe20000400000 */
[-C--:B0-----:R-:W-:Y:S01]  /*8990*/  FMUL R155, R28, R11.reuse ;  /* 0x0000000b1c9b7220 */ /* 0x081fe20000400000 */
[----:B------:R-:W-:Y:S01]  /*89a0*/  ISETP.GT.AND P3, PT, R166, 0x8, P3 ;  /* 0x00000008a600780c */ /* 0x000fe20001f64270 */
[----:B------:R-:W-:Y:S01]  /*89b0*/  FMUL R43, R43, R11 ;  /* 0x0000000b2b2b7220 */ /* 0x000fe20000400000 */
[----:B------:R-:W-:-:S02]  /*89c0*/  IMAD.X R27, R4, 0x1, R153, P5 ;  /* 0x00000001041b7824 */ /* 0x000fc400028e0699 */
[-C--:B------:R-:W-:Y:S01]  /*89d0*/  FMUL R45, R45, R11.reuse ;  /* 0x0000000b2d2d7220 */ /* 0x080fe20000400000 */
[-C--:B------:R-:W-:Y:S01]  /*89e0*/  FMUL R47, R47, R11.reuse ;  /* 0x0000000b2f2f7220 */ /* 0x080fe20000400000 */
[-C--:B------:R-:W-:Y:S01]  /*89f0*/  FMUL R49, R49, R11.reuse ;  /* 0x0000000b31317220 */ /* 0x080fe20000400000 */
[----:B-1----:R-:W-:Y:S02]  /*8a00*/  @P2 IMAD.MOV.U32 R20, RZ, RZ, R152 ;  /* 0x000000ffff142224 */ /* 0x002fe400078e0098 */
[-C--:B------:R-:W-:Y:S01]  /*8a10*/  FMUL R157, R29, R11.reuse ;  /* 0x0000000b1d9d7220 */ /* 0x080fe20000400000 */
[----:B------:R-:W-:Y:S02]  /*8a20*/  @P2 IMAD.MOV.U32 R21, RZ, RZ, R153 ;  /* 0x000000ffff152224 */ /* 0x000fe400078e0099 */
[-C--:B------:R-:W-:Y:S01]  /*8a30*/  FMUL R51, R51, R11.reuse ;  /* 0x0000000b33337220 */ /* 0x080fe20000400000 */
[-C--:B------:R-:W-:Y:S01]  /*8a40*/  FMUL R53, R53, R11.reuse ;  /* 0x0000000b35357220 */ /* 0x080fe20000400000 */
[-C--:B------:R-:W-:Y:S01]  /*8a50*/  FMUL R55, R55, R11.reuse ;  /* 0x0000000b37377220 */ /* 0x080fe20000400000 */
[-C--:B------:R-:W-:Y:S01]  /*8a60*/  FMUL R57, R57, R11.reuse ;  /* 0x0000000b39397220 */ /* 0x080fe20000400000 */
[----:B------:R0:W-:Y:S01]  /*8a70*/  @P2 STG.E desc[UR16][R20.64+0x20], R159 ;  /* 0x0000209f14002986 */ /* 0x0001e2000c101910 */
[C---:B------:R-:W-:Y:S01]  /*8a80*/  ISETP.GT.AND P2, PT, R166.reuse, RZ, P1 ;  /* 0x000000ffa600720c */ /* 0x040fe20000f44270 */
[-C--:B------:R-:W-:Y:S01]  /*8a90*/  FMUL R59, R59, R11.reuse ;  /* 0x0000000b3b3b7220 */ /* 0x080fe20000400000 */
[----:B------:R-:W-:Y:S01]  /*8aa0*/  ISETP.GT.AND P1, PT, R166, 0x8, P1 ;  /* 0x00000008a600780c */ /* 0x000fe20000f24270 */
[----:B------:R1:W-:Y:S01]  /*8ab0*/  @P6 STG.E desc[UR16][R24.64], R155 ;  /* 0x0000009b18006986 */ /* 0x0003e2000c101910 */
[----:B------:R-:W-:Y:S01]  /*8ac0*/  IADD3 R19, P6, R6, 0x20, RZ ;  /* 0x0000002006137810 */ /* 0x000fe20007fde0ff */
[-C--:B------:R-:W-:Y:S01]  /*8ad0*/  FMUL R61, R61, R11.reuse ;  /* 0x0000000b3d3d7220 */ /* 0x080fe20000400000 */
[-C--:B------:R-:W-:Y:S01]  /*8ae0*/  FMUL R63, R63, R11.reuse ;  /* 0x0000000b3f3f7220 */ /* 0x080fe20000400000 */
[-C--:B------:R-:W-:Y:S01]  /*8af0*/  FMUL R65, R65, R11.reuse ;  /* 0x0000000b41417220 */ /* 0x080fe20000400000 */
[----:B------:R-:W-:Y:S01]  /*8b00*/  IADD3 R22, P5, R19, R22, RZ ;  /* 0x0000001613167210 */ /* 0x000fe20007fbe0ff */
[-C--:B------:R-:W-:Y:S01]  /*8b10*/  FMUL R67, R67, R11.reuse ;  /* 0x0000000b43437220 */ /* 0x080fe20000400000 */
[----:B------:R-:W-:Y:S01]  /*8b20*/  FMUL R69, R69, R11 ;  /* 0x0000000b45457220 */ /* 0x000fe20000400000 */
[----:B0-----:R-:W-:-:S02]  /*8b30*/  IMAD.X R20, RZ, RZ, R4, P6 ;  /* 0x000000ffff147224 */ /* 0x001fc400030e0604 */
[-C--:B------:R-:W-:Y:S01]  /*8b40*/  FMUL R21, R30, R11.reuse ;  /* 0x0000000b1e157220 */ /* 0x080fe20000400000 */
[----:B------:R0:W-:Y:S01]  /*8b50*/  @P2 STG.E desc[UR16][R26.64], R157 ;  /* 0x0000009d1a002986 */ /* 0x0001e2000c101910 */
[----:B------:R-:W-:Y:S01]  /*8b60*/  ISETP.GT.AND P2, PT, R5, 0x10, PT ;  /* 0x000000100500780c */ /* 0x000fe20003f44270 */
[----:B------:R-:W-:Y:S01]  /*8b70*/  IMAD.X R23, R20, 0x1, R23, P5 ;  /* 0x0000000114177824 */ /* 0x000fe200028e0617 */
[----:B------:R-:W-:Y:S01]  /*8b80*/  IADD3 R28, P5, R19, R152, RZ ;  /* 0x00000098131c7210 */ /* 0x000fe20007fbe0ff */
[-C--:B-1----:R-:W-:Y:S01]  /*8b90*/  FMUL R155, R31, R11.reuse ;  /* 0x0000000b1f9b7220 */ /* 0x082fe20000400000 */
[----:B------:R-:W-:Y:S01]  /*8ba0*/  IADD3 R30, P6, R6, R24, RZ ;  /* 0x00000018061e7210 */ /* 0x000fe20007fde0ff */
[-C--:B------:R-:W-:Y:S01]  /*8bb0*/  FMUL R71, R71, R11.reuse ;  /* 0x0000000b47477220 */ /* 0x080fe20000400000 */
[----:B------:R1:W-:Y:S01]  /*8bc0*/  @P3 STG.E desc[UR16][R22.64], R21 ;  /* 0x0000001516003986 */ /* 0x0003e2000c101910 */
[----:B------:R-:W-:Y:S01]  /*8bd0*/  IMAD.X R29, R20, 0x1, R153, P5 ;  /* 0x00000001141d7824 */ /* 0x000fe200028e0699 */
[----:B------:R-:W-:Y:S01]  /*8be0*/  ISETP.GT.AND P5, PT, R166, RZ, P2 ;  /* 0x000000ffa600720c */ /* 0x000fe200017a4270 */
[----:B------:R-:W-:Y:S01]  /*8bf0*/  IMAD.X R31, R4, 0x1, R25, P6 ;  /* 0x00000001041f7824 */ /* 0x000fe200030e0619 */
[----:B------:R-:W-:Y:S01]  /*8c00*/  ISETP.GT.AND P3, PT, R5, 0x11, PT ;  /* 0x000000110500780c */ /* 0x000fe20003f64270 */
[-C--:B0-----:R-:W-:Y:S01]  /*8c10*/  FMUL R157, R32, R11.reuse ;  /* 0x0000000b209d7220 */ /* 0x081fe20000400000 */
[----:B------:R0:W-:Y:S01]  /*8c20*/  @P1 STG.E desc[UR16][R28.64], R155 ;  /* 0x0000009b1c001986 */ /* 0x0001e2000c101910 */
[----:B------:R-:W-:Y:S01]  /*8c30*/  IADD3 R152, P6, R6, R26, RZ ;  /* 0x0000001a06987210 */ /* 0x000fe20007fde0ff */
[-C--:B------:R-:W-:Y:S01]  /*8c40*/  FMUL R73, R73, R11.reuse ;  /* 0x0000000b49497220 */ /* 0x080fe20000400000 */
[C---:B------:R-:W-:Y:S01]  /*8c50*/  ISETP.GT.AND P1, PT, R166.reuse, RZ, P3 ;  /* 0x000000ffa600720c */ /* 0x040fe20001f24270 */
[-C--:B------:R-:W-:Y:S01]  /*8c60*/  FMUL R75, R75, R11.reuse ;  /* 0x0000000b4b4b7220 */ /* 0x080fe20000400000 */
[----:B------:R-:W-:Y:S01]  /*8c70*/  ISETP.GT.AND P2, PT, R166, 0x8, P2 ;  /* 0x00000008a600780c */ /* 0x000fe20001744270 */
[----:B------:R-:W-:Y:S01]  /*8c80*/  IMAD.X R153, R4, 0x1, R27, P6 ;  /* 0x0000000104997824 */ /* 0x000fe200030e061b */
[----:B------:R-:W-:Y:S01]  /*8c90*/  ISETP.GT.AND P3, PT, R166, 0x8, P3 ;  /* 0x00000008a600780c */ /* 0x000fe20001f64270 */
[-C--:B-1----:R-:W-:Y:S01]  /*8ca0*/  FMUL R21, R34, R11.reuse ;  /* 0x0000000b22157220 */ /* 0x082fe20000400000 */
[----:B------:R-:W-:Y:S01]  /*8cb0*/  @P5 STG.E desc[UR16][R30.64], R157 ;  /* 0x0000009d1e005986 */ /* 0x000fe2000c101910 */
[----:B------:R-:W-:Y:S01]  /*8cc0*/  IADD3 R22, P5, R19, R24, RZ ;  /* 0x0000001813167210 */ /* 0x000fe20007fbe0ff */
[-C--:B------:R-:W-:Y:S01]  /*8cd0*/  FMUL R77, R77, R11.reuse ;  /* 0x0000000b4d4d7220 */ /* 0x080fe20000400000 */
[-C--:B------:R-:W-:Y:S01]  /*8ce0*/  FMUL R79, R79, R11.reuse ;  /* 0x0000000b4f4f7220 */ /* 0x080fe20000400000 */
[-C--:B------:R-:W-:Y:S01]  /*8cf0*/  FMUL R81, R81, R11.reuse ;  /* 0x0000000b51517220 */ /* 0x080fe20000400000 */
[-C--:B------:R-:W-:Y:S01]  /*8d00*/  FMUL R83, R83, R11.reuse ;  /* 0x0000000b53537220 */ /* 0x080fe20000400000 */
[----:B------:R-:W-:Y:S01]  /*8d10*/  IMAD.X R23, R20, 0x1, R25, P5 ;  /* 0x0000000114177824 */ /* 0x000fe200028e0619 */
[----:B------:R-:W-:Y:S01]  /*8d20*/  IADD3 R24, P5, R19, R26, RZ ;  /* 0x0000001a13187210 */ /* 0x000fe20007fbe0ff */
[----:B------:R1:W-:Y:S01]  /*8d30*/  @P1 STG.E desc[UR16][R152.64], R33 ;  /* 0x0000002198001986 */ /* 0x0003e2000c101910 */
[----:B------:R-:W-:Y:S01]  /*8d40*/  ISETP.GT.AND P1, PT, R5, 0x18, PT ;  /* 0x000000180500780c */ /* 0x000fe20003f24270 */
[-C--:B------:R-:W-:Y:S01]  /*8d50*/  FMUL R85, R85, R11.reuse ;  /* 0x0000000b55557220 */ /* 0x080fe20000400000 */
[----:B------:R-:W-:Y:S01]  /*8d60*/  IADD3 R26, P6, R6, R30, RZ ;  /* 0x0000001e061a7210 */ /* 0x000fe20007fde0ff */
[----:B------:R-:W-:Y:S01]  /*8d70*/  IMAD.X R25, R20, 0x1, R27, P5 ;  /* 0x0000000114197824 */ /* 0x000fe200028e061b */
[----:B------:R-:W-:Y:S01]  /*8d80*/  ISETP.GT.AND P5, PT, R166, RZ, P1 ;  /* 0x000000ffa600720c */ /* 0x000fe20000fa4270 */
[----:B------:R2:W-:Y:S01]  /*8d90*/  @P2 STG.E desc[UR16][R22.64], R21 ;  /* 0x0000001516002986 */ /* 0x0005e2000c101910 */
[----:B------:R-:W-:Y:S01]  /*8da0*/  ISETP.GT.AND P2, PT, R5, 0x19, PT ;  /* 0x000000190500780c */ /* 0x000fe20003f44270 */
[----:B------:R-:W-:Y:S01]  /*8db0*/  IMAD.X R27, R4, 0x1, R31, P6 ;  /* 0x00000001041b7824 */ /* 0x000fe200030e061f */
[----:B0-----:R-:W-:Y:S01]  /*8dc0*/  IADD3 R28, P6, R6, R152, RZ ;  /* 0x00000098061c7210 */ /* 0x001fe20007fde0ff */
[----:B------:R0:W-:Y:S01]  /*8dd0*/  @P3 STG.E desc[UR16][R24.64], R35 ;  /* 0x0000002318003986 */ /* 0x0001e2000c101910 */
[----:B------:R-:W-:Y:S01]  /*8de0*/  ISETP.GT.AND P3, PT, R166, RZ, P2 ;  /* 0x000000ffa600720c */ /* 0x000fe20001764270 */
[-C--:B-1----:R-:W-:Y:S01]  /*8df0*/  FMUL R33, R36, R11.reuse ;  /* 0x0000000b24217220 */ /* 0x082fe20000400000 */
[----:B------:R-:W-:Y:S01]  /*8e00*/  ISETP.GT.AND P1, PT, R166, 0x8, P1 ;  /* 0x00000008a600780c */ /* 0x000fe20000f24270 */
[----:B------:R-:W-:Y:S01]  /*8e10*/  IMAD.X R29, R4, 0x1, R153, P6 ;  /* 0x00000001041d7824 */ /* 0x000fe200030e0699 */
[----:B------:R-:W-:Y:S01]  /*8e20*/  ISETP.GT.AND P2, PT, R166, 0x8, P2 ;  /* 0x00000008a600780c */ /* 0x000fe20001744270 */
[-C--:B------:R-:W-:Y:S01]  /*8e30*/  FMUL R87, R87, R11.reuse ;  /* 0x0000000b57577220 */ /* 0x080fe20000400000 */
[-C--:B------:R-:W-:Y:S01]  /*8e40*/  FMUL R89, R89, R11.reuse ;  /* 0x0000000b59597220 */ /* 0x080fe20000400000 */
[----:B------:R1:W-:Y:S01]  /*8e50*/  @P5 STG.E desc[UR16][R26.64], R33 ;  /* 0x000000211a005986 */ /* 0x0003e2000c101910 */
[----:B--2---:R-:W-:Y:S01]  /*8e60*/  IADD3 R22, P5, R19, R30, RZ ;  /* 0x0000001e13167210 */ /* 0x004fe20007fbe0ff */
[-C--:B------:R-:W-:Y:S01]  /*8e70*/  FMUL R21, R38, R11.reuse ;  /* 0x0000000b26157220 */ /* 0x080fe20000400000 */
[----:B------:R-:W-:Y:S01]  /*8e80*/  IADD3 R30, P6, R6, R26, RZ ;  /* 0x0000001a061e7210 */ /* 0x000fe20007fde0ff */
[-C--:B0-----:R-:W-:Y:S01]  /*8e90*/  FMUL R35, R40, R11.reuse ;  /* 0x0000000b28237220 */ /* 0x081fe20000400000 */
[-C--:B------:R-:W-:Y:S01]  /*8ea0*/  FMUL R91, R91, R11.reuse ;  /* 0x0000000b5b5b7220 */ /* 0x080fe20000400000 */
[----:B------:R-:W-:Y:S01]  /*8eb0*/  IMAD.X R23, R20, 0x1, R31, P5 ;  /* 0x0000000114177824 */ /* 0x000fe200028e061f */
[----:B------:R-:W-:Y:S01]  /*8ec0*/  IADD3 R24, P5, R19, R152, RZ ;  /* 0x0000009813187210 */ /* 0x000fe20007fbe0ff */
[----:B------:R-:W-:Y:S01]  /*8ed0*/  @P3 STG.E desc[UR16][R28.64], R37 ;  /* 0x000000251c003986 */ /* 0x000fe2000c101910 */
[C---:B------:R-:W-:Y:S01]  /*8ee0*/  ISETP.GT.AND P3, PT, R5.reuse, 0x20, PT ;  /* 0x000000200500780c */ /* 0x040fe20003f64270 */
[----:B------:R-:W-:Y:S01]  /*8ef0*/  IMAD.X R31, R4, 0x1, R27, P6 ;  /* 0x00000001041f7824 */ /* 0x000fe200030e061b */
[----:B------:R-:W-:Y:S01]  /*8f00*/  IADD3 R32, P6, R6, R28, RZ ;  /* 0x0000001c06207210 */ /* 0x000fe20007fde0ff */
[----:B------:R-:W-:Y:S01]  /*8f10*/  IMAD.X R25, R20, 0x1, R153, P5 ;  /* 0x0000000114197824 */ /* 0x000fe200028e0699 */
[----:B------:R-:W-:Y:S01]  /*8f20*/  ISETP.GT.AND P5, PT, R166, RZ, P3 ;  /* 0x000000ffa600720c */ /* 0x000fe20001fa4270 */
[----:B------:R0:W-:Y:S01]  /*8f30*/  @P1 STG.E desc[UR16][R22.64], R21 ;  /* 0x0000001516001986 */ /* 0x0001e2000c101910 */
[----:B------:R-:W-:Y:S01]  /*8f40*/  ISETP.GT.AND P1, PT, R5, 0x21, PT ;  /* 0x000000210500780c */ /* 0x000fe20003f24270 */
[----:B-1----:R-:W-:Y:S01]  /*8f50*/  IMAD.X R33, R4, 0x1, R29, P6 ;  /* 0x0000000104217824 */ /* 0x002fe200030e061d */
[C---:B------:R-:W-:Y:S01]  /*8f60*/  ISETP.GT.AND P3, PT, R166.reuse, 0x8, P3 ;  /* 0x00000008a600780c */ /* 0x040fe20001f64270 */
[----:B------:R1:W-:Y:S01]  /*8f70*/  @P2 STG.E desc[UR16][R24.64], R39 ;  /* 0x0000002718002986 */ /* 0x0003e2000c101910 */
[C---:B------:R-:W-:Y:S01]  /*8f80*/  ISETP.GT.AND P2, PT, R166.reuse, RZ, P1 ;  /* 0x000000ffa600720c */ /* 0x040fe20000f44270 */
[-C--:B------:R-:W-:Y:S01]  /*8f90*/  FMUL R93, R93, R11.reuse ;  /* 0x0000000b5d5d7220 */ /* 0x080fe20000400000 */
[----:B------:R-:W-:Y:S01]  /*8fa0*/  ISETP.GT.AND P1, PT, R166, 0x8, P1 ;  /* 0x00000008a600780c */ /* 0x000fe20000f24270 */
[-C--:B------:R-:W-:Y:S01]  /*8fb0*/  FMUL R95, R95, R11.reuse ;  /* 0x0000000b5f5f7220 */ /* 0x080fe20000400000 */
[-C--:B------:R-:W-:Y:S01]  /*8fc0*/  FMUL R97, R97, R11.reuse ;  /* 0x0000000b61617220 */ /* 0x080fe20000400000 */
[-C--:B------:R-:W-:Y:S01]  /*8fd0*/  FMUL R99, R99, R11.reuse ;  /* 0x0000000b63637220 */ /* 0x080fe20000400000 */
[-C--:B------:R-:W-:Y:S01]  /*8fe0*/  FMUL R101, R101, R11.reuse ;  /* 0x0000000b65657220 */ /* 0x080fe20000400000 */
[----:B------:R2:W-:Y:S01]  /*8ff0*/  @P5 STG.E desc[UR16][R30.64], R35 ;  /* 0x000000231e005986 */ /* 0x0005e2000c101910 */
[----:B0-----:R-:W-:Y:S01]  /*9000*/  IADD3 R22, P5, R19, R26, RZ ;  /* 0x0000001a13167210 */ /* 0x001fe20007fbe0ff */
[-C--:B------:R-:W-:Y:S01]  /*9010*/  FMUL R21, R42, R11.reuse ;  /* 0x0000000b2a157220 */ /* 0x080fe20000400000 */
[----:B------:R-:W-:Y:S01]  /*9020*/  IADD3 R26, P6, R6, R30, RZ ;  /* 0x0000001e061a7210 */ /* 0x000fe20007fde0ff */
[-C--:B------:R-:W-:Y:S01]  /*9030*/  FMUL R103, R103, R11.reuse ;  /* 0x0000000b67677220 */ /* 0x080fe20000400000 */
[-C--:B------:R-:W-:Y:S01]  /*9040*/  FMUL R105, R105, R11.reuse ;  /* 0x0000000b69697220 */ /* 0x080fe20000400000 */
[----:B------:R-:W-:Y:S01]  /*9050*/  IMAD.X R23, R20, 0x1, R27, P5 ;  /* 0x0000000114177824 */ /* 0x000fe200028e061b */
[----:B-1----:R-:W-:Y:S01]  /*9060*/  IADD3 R24, P5, R19, R28, RZ ;  /* 0x0000001c13187210 */ /* 0x002fe20007fbe0ff */
        /* <DEDUP_REMOVED lines=8> */
[-C--:B--2---:R-:W-:Y:S01]  /*90f0*/  FMUL R35, R44, R11.reuse ;  /* 0x0000000b2c237220 */ /* 0x084fe20000400000 */
[C---:B------:R-:W-:Y:S01]  /*9100*/  ISETP.GT.AND P2, PT, R166.reuse, 0x8, P2 ;  /* 0x00000008a600780c */ /* 0x040fe20001744270 */
[----:B------:R1:W-:Y:S01]  /*9110*/  @P1 STG.E desc[UR16][R24.64], R43 ;  /* 0x0000002b18001986 */ /* 0x0003e2000c101910 */
[----:B------:R-:W-:Y:S01]  /*9120*/  ISETP.GT.AND P1, PT, R166, RZ, P3 ;  /* 0x000000ffa600720c */ /* 0x000fe20001f24270 */
[----:B------:R-:W-:Y:S01]  /*9130*/  IMAD.X R29, R4, 0x1, R33, P6 ;  /* 0x00000001041d7824 */ /* 0x000fe200030e0621 */
        /* <DEDUP_REMOVED lines=87> */
[----:B------:R-:W-:-:S02]  /*96b0*/  FMUL R151, R151, R11 ;  /* 0x0000000b97977220 */ /* 0x000fc40000400000 */
        /* <DEDUP_REMOVED lines=10> */
[----:B--2---:R-:W-:Y:S01]  /*9760*/  FMUL R35, R60, R11 ;  /* 0x0000000b3c237220 */ /* 0x004fe20000400000 */
[C---:B------:R-:W-:Y:S01]  /*9770*/  ISETP.GT.AND P1, PT, R166.reuse, 0x8, P1 ;  /* 0x00000008a600780c */ /* 0x040fe20000f24270 */
[----:B------:R1:W-:Y:S01]  /*9780*/  @P3 STG.E desc[UR16][R24.64], R59 ;  /* 0x0000003b18003986 */ /* 0x0003e2000c101910 */
[----:B------:R-:W-:Y:S01]  /*9790*/  ISETP.GT.AND P3, PT, R166, RZ, P2 ;  /* 0x000000ffa600720c */ /* 0x000fe20001764270 */
[----:B------:R-:W-:Y:S01]  /*97a0*/  IMAD.X R29, R4, 0x1, R33, P6 ;  /* 0x00000001041d7824 */ /* 0x000fe200030e0621 */
[----:B------:R-:W-:-:S05]  /*97b0*/  ISETP.GT.AND P2, PT, R166, 0x8, P2 ;  /* 0x00000008a600780c */ /* 0x000fca0001744270 */
[----:B------:R2:W-:Y:S01]  /*97c0*/  @P5 STG.E desc[UR16][R26.64], R35 ;  /* 0x000000231a005986 */ /* 0x0005e2000c101910 */
[----:B0-----:R-:W-:Y:S01]  /*97d0*/  IADD3 R22, P5, R19, R30, RZ ;  /* 0x0000001e13167210 */ /* 0x001fe20007fbe0ff */
[----:B------:R-:W-:Y:S01]  /*97e0*/  FMUL R21, R62, R11 ;  /* 0x0000000b3e157220 */ /* 0x000fe20000400000 */
[----:B------:R-:W-:-:S03]  /*97f0*/  IADD3 R30, P6, R6, R26, RZ ;  /* 0x0000001a061e7210 */ /* 0x000fc60007fde0ff */
        /* <DEDUP_REMOVED lines=391> */
[----:B------:R-:W-:Y:S01]  /*b070*/  IMAD.X R29, R4, 0x1, R33, P6 ;  /* 0x00000001041d7824 */ /* 0x000fe200030e0621 */
[----:B------:R1:W-:Y:S01]  /*b080*/  @P1 STG.E desc[UR16][R24.64], R139 ;  /* 0x0000008b18001986 */ /* 0x0003e2000c101910 */
[----:B------:R-:W-:-:S02]  /*b090*/  ISETP.GT.AND P1, PT, R166, RZ, P3 ;  /* 0x000000ffa600720c */ /* 0x000fc40001f24270 */
[C---:B------:R-:W-:Y:S02]  /*b0a0*/  ISETP.GT.AND P2, PT, R166.reuse, 0x8, P2 ;  /* 0x00000008a600780c */ /* 0x040fe40001744270 */
[----:B------:R-:W-:-:S03]  /*b0b0*/  ISETP.GT.AND P3, PT, R166, 0x8, P3 ;  /* 0x00000008a600780c */ /* 0x000fc60001f64270 */
        /* <DEDUP_REMOVED lines=21> */
[C---:B0-----:R-:W-:Y:S01]  /*b210*/  IADD3 R22, P5, R19.reuse, R26, RZ ;  /* 0x0000001a13167210 */ /* 0x041fe20007fbe0ff */
[----:B------:R-:W-:Y:S01]  /*b220*/  FMUL R21, R146, R11 ;  /* 0x0000000b92157220 */ /* 0x000fe20000400000 */
[----:B-1----:R-:W-:-:S03]  /*b230*/  IADD3 R24, P6, R19, R28, RZ ;  /* 0x0000001c13187210 */ /* 0x002fc60007fde0ff */
[C---:B------:R-:W-:Y:S01]  /*b240*/  IMAD.X R23, R20.reuse, 0x1, R27, P5 ;  /* 0x0000000114177824 */ /* 0x040fe200028e061b */
[----:B------:R-:W-:Y:S01]  /*b250*/  @P3 STG.E desc[UR16][R32.64], R145 ;  /* 0x0000009120003986 */ /* 0x000fe2000c101910 */
[C---:B------:R-:W-:Y:S01]  /*b260*/  ISETP.GT.AND P3, PT, R5.reuse, 0xf8, PT ;  /* 0x000000f80500780c */ /* 0x040fe20003f64270 */
[----:B------:R-:W-:Y:S01]  /*b270*/  IMAD.X R25, R20, 0x1, R29, P6 ;  /* 0x0000000114197824 */ /* 0x000fe200030e061d */
[----:B------:R-:W-:Y:S01]  /*b280*/  ISETP.GT.AND P5, PT, R5, 0xf9, PT ;  /* 0x000000f90500780c */ /* 0x000fe20003fa4270 */
[----:B------:R0:W-:Y:S01]  /*b290*/  @P1 STG.E desc[UR16][R22.64], R21 ;  /* 0x0000001516001986 */ /* 0x0001e2000c101910 */
[-C--:B------:R-:W-:Y:S02]  /*b2a0*/  IADD3 R26, P1, R6, R30.reuse, RZ ;  /* 0x0000001e061a7210 */ /* 0x080fe40007f3e0ff */
[----:B--2---:R-:W-:Y:S01]  /*b2b0*/  IADD3 R30, P6, R19, R30, RZ ;  /* 0x0000001e131e7210 */ /* 0x004fe20007fde0ff */
[----:B------:R1:W-:Y:S01]  /*b2c0*/  @P2 STG.E desc[UR16][R24.64], R147 ;  /* 0x0000009318002986 */ /* 0x0003e2000c101910 */
[----:B------:R-:W-:Y:S01]  /*b2d0*/  ISETP.GT.AND P2, PT, R166, RZ, P3 ;  /* 0x000000ffa600720c */ /* 0x000fe20001f44270 */
[--C-:B------:R-:W-:Y:S01]  /*b2e0*/  IMAD.X R27, R4, 0x1, R31.reuse, P1 ;  /* 0x00000001041b7824 */ /* 0x100fe200008e061f */
[----:B------:R-:W-:Y:S01]  /*b2f0*/  ISETP.GT.AND P1, PT, R166, RZ, P5 ;  /* 0x000000ffa600720c */ /* 0x000fe20002f24270 */
[----:B------:R-:W-:Y:S01]  /*b300*/  IMAD.X R31, R20, 0x1, R31, P6 ;  /* 0x00000001141f7824 */ /* 0x000fe200030e061f */
[----:B------:R-:W-:-:S02]  /*b310*/  IADD3 R28, P6, R6, R32, RZ ;  /* 0x00000020061c7210 */ /* 0x000fc40007fde0ff */
[----:B------:R-:W-:Y:S01]  /*b320*/  ISETP.GT.AND P3, PT, R166, 0x8, P3 ;  /* 0x00000008a600780c */ /* 0x000fe20001f64270 */
[-C--:B0-----:R-:W-:Y:S01]  /*b330*/  FMUL R21, R150, R11.reuse ;  /* 0x0000000b96157220 */ /* 0x081fe20000400000 */
[----:B------:R-:W-:Y:S01]  /*b340*/  ISETP.GT.AND P5, PT, R166, 0x8, P5 ;  /* 0x00000008a600780c */ /* 0x000fe20002fa4270 */
[----:B------:R-:W-:Y:S01]  /*b350*/  IMAD.X R29, R4, 0x1, R33, P6 ;  /* 0x00000001041d7824 */ /* 0x000fe200030e0621 */
[----:B------:R-:W-:Y:S01]  /*b360*/  IADD3 R4, P6, R19, R32, RZ ;  /* 0x0000002013047210 */ /* 0x000fe20007fde0ff */
[----:B------:R-:W-:-:S04]  /*b370*/  FMUL R19, R148, R11 ;  /* 0x0000000b94137220 */ /* 0x000fc80000400000 */
[----:B------:R-:W-:Y:S01]  /*b380*/  IMAD.X R5, R20, 0x1, R33, P6 ;  /* 0x0000000114057824 */ /* 0x000fe200030e0621 */
[----:B------:R1:W-:Y:S04]  /*b390*/  @P2 STG.E desc[UR16][R26.64], R19 ;  /* 0x000000131a002986 */ /* 0x0003e8000c101910 */
[----:B------:R1:W-:Y:S04]  /*b3a0*/  @P1 STG.E desc[UR16][R28.64], R149 ;  /* 0x000000951c001986 */ /* 0x0003e8000c101910 */
[----:B------:R1:W-:Y:S04]  /*b3b0*/  @P3 STG.E desc[UR16][R30.64], R21 ;  /* 0x000000151e003986 */ /* 0x0003e8000c101910 */
[----:B------:R1:W-:Y:S02]  /*b3c0*/  @P5 STG.E desc[UR16][R4.64], R151 ;  /* 0x0000009704005986 */ /* 0x0003e4000c101910 */
.L_x_281:
[----:B------:R-:W-:Y:S05]  /*b3d0*/  BSYNC B0 ;  /* 0x0000000000007941 */ /* 0x000fea0003800000 */
.L_x_29:
[C---:B------:R-:W-:Y:S01]  /*b3e0*/  LEA R2, P1, R8.reuse, R2, 0x1 ;  /* 0x0000000208027211 */ /* 0x040fe200078208ff */
[----:B------:R-:W-:Y:S01]  /*b3f0*/  ULDC.64 UR8, c[0x0][0x750] ;  /* 0x0001d40000087ab9 */ /* 0x000fe20000000a00 */
[----:B01----:R-:W-:Y:S01]  /*b400*/  IMAD.U32 R4, RZ, RZ, UR13 ;  /* 0x0000000dff047e24 */ /* 0x003fe2000f8e00ff */
[----:B------:R-:W-:Y:S01]  /*b410*/  PRMT R19, RZ, 0x7610, R19 ;  /* 0x00007610ff137816 */ /* 0x000fe20000000013 */
[----:B------:R-:W-:Y:S01]  /*b420*/  IMAD.MOV.U32 R6, RZ, RZ, -0x1 ;  /* 0xffffffffff067424 */ /* 0x000fe200078e00ff */
[----:B------:R-:W-:Y:S01]  /*b430*/  LEA.HI.X R3, R8, R3, R0, 0x1, P1 ;  /* 0x0000000308037211 */ /* 0x000fe200008f0c00 */
[----:B------:R0:W-:Y:S01]  /*b440*/  SYNCS.ARRIVE.TRANS64.A1T0 RZ, [R4+UR20], RZ ;  /* 0x000000ff04ff79a7 */ /* 0x0001e20008100014 */
[----:B------:R-:W-:Y:S01]  /*b450*/  ISETP.GE.U32.AND P1, PT, R2, UR8, PT ;  /* 0x0000000802007c0c */ /* 0x000fe2000bf26070 */
[----:B------:R-:W-:-:S03]  /*b460*/  IMAD.MOV.U32 R5, RZ, RZ, -0x1 ;  /* 0xffffffffff057424 */ /* 0x000fc600078e00ff */
[----:B------:R-:W-:Y:S01]  /*b470*/  ISETP.GE.U32.AND.EX P1, PT, R3, UR9, PT, P1 ;  /* 0x0000000903007c0c */ /* 0x000fe2000bf26110 */
[----:B0-----:R-:W-:-:S12]  /*b480*/  IMAD.MOV.U32 R4, RZ, RZ, -0x1 ;  /* 0xffffffffff047424 */ /* 0x001fd800078e00ff */
[----:B------:R-:W-:Y:S05]  /*b490*/  @P1 BRA `(.L_x_282) ;  /* 0x0000000400601947 */ /* 0x000fea0003800000 */
[----:B------:R-:W0:Y:S01]  /*b4a0*/  S2R R30, SR_CTAID.X ;  /* 0x00000000001e7919 */ /* 0x000e220000002500 */
[----:B------:R-:W1:Y:S01]  /*b4b0*/  LDC.64 R24, c[0x0][0x728] ;  /* 0x0001ca00ff187b82 */ /* 0x000e620000000a00 */
[----:B------:R-:W-:Y:S01]  /*b4c0*/  ULDC UR8, c[0x0][0x150] ;  /* 0x0000540000087ab9 */ /* 0x000fe20000000800 */
[----:B----4-:R-:W-:Y:S01]  /*b4d0*/  IMAD.MOV.U32 R22, RZ, RZ, R2 ;  /* 0x000000ffff167224 */ /* 0x010fe200078e0002 */
[----:B--2---:R-:W2:Y:S01]  /*b4e0*/  S2R R32, SR_CTAID.Y ;  /* 0x0000000000207919 */ /* 0x004ea20000002600 */
[----:B------:R-:W-:-:S04]  /*b4f0*/  IMAD.MOV.U32 R23, RZ, RZ, R3 ;  /* 0x000000ffff177224 */ /* 0x000fc800078e0003 */
[----:B------:R-:W4:Y:S08]  /*b500*/  LDC R33, c[0x0][0x144] ;  /* 0x00005100ff217b82 */ /* 0x000f300000000800 */
[----:B------:R-:W2:Y:S08]  /*b510*/  LDC R6, c[0x0][0x730] ;  /* 0x0001cc00ff067b82 */ /* 0x000eb00000000800 */
[----:B------:R-:W2:Y:S01]  /*b520*/  LDC.64 R28, c[0x0][0x720] ;  /* 0x0001c800ff1c7b82 */ /* 0x000ea20000000a00 */
[----:B-1----:R-:W-:-:S04]  /*b530*/  ISETP.NE.U32.AND P1, PT, R24, RZ, PT ;  /* 0x000000ff1800720c */ /* 0x002fc80003f25070 */
[----:B------:R-:W-:Y:S02]  /*b540*/  ISETP.NE.AND.EX P1, PT, R25, RZ, PT, P1 ;  /* 0x000000ff1900720c */ /* 0x000fe40003f25310 */
[----:B0-----:R-:W-:-:S05]  /*b550*/  I2FP.F32.U32 R4, R30 ;  /* 0x0000001e00047245 */ /* 0x001fca0000201000 */
[----:B------:R-:W-:-:S04]  /*b560*/  FMUL R4, R4, UR8 ;  /* 0x0000000804047c20 */ /* 0x000fc80008400000 */
[----:B------:R0:W1:Y:S02]  /*b570*/  F2I.U32.TRUNC.NTZ R31, R4 ;  /* 0x00000004001f7305 */ /* 0x000064000020f000 */
[----:B----4-:R-:W-:Y:S05]  /*b580*/  @!P1 BRA `(.L_x_283) ;  /* 0x0000000000289947 */ /* 0x010fea0003800000 */
[----:B------:R-:W4:Y:S02]  /*b590*/  LDC R5, c[0x0][0x734] ;  /* 0x0001cd00ff057b82 */ /* 0x000f240000000800 */
[----:B----4-:R-:W-:-:S05]  /*b5a0*/  IADD3 R19, P1, R2, R5, RZ ;  /* 0x0000000502137210 */ /* 0x010fca0007f3e0ff */
[----:B------:R-:W-:-:S04]  /*b5b0*/  IMAD.X R27, RZ, RZ, R3, P1 ;  /* 0x000000ffff1b7224 */ /* 0x000fc800008e0603 */
[----:B0-----:R-:W-:-:S04]  /*b5c0*/  IMAD.WIDE.U32 R4, R27, R24, RZ ;  /* 0x000000181b047225 */ /* 0x001fc800078e00ff */
[----:B------:R-:W-:-:S04]  /*b5d0*/  IMAD.WIDE.U32 R20, P1, R19, R25, R4 ;  /* 0x0000001913147225 */ /* 0x000fc80007820004 */
[----:B------:R-:W-:-:S04]  /*b5e0*/  IMAD.WIDE.U32 R4, R19, R24, RZ ;  /* 0x0000001813047225 */ /* 0x000fc800078e00ff */
[----:B------:R-:W-:Y:S01]  /*b5f0*/  IMAD.X R23, RZ, RZ, RZ, P1 ;  /* 0x000000ffff177224 */ /* 0x000fe200008e06ff */
[----:B------:R-:W-:Y:S01]  /*b600*/  IADD3 RZ, P1, R5, R20, RZ ;  /* 0x0000001405ff7210 */ /* 0x000fe20007f3e0ff */
[----:B------:R-:W-:-:S04]  /*b610*/  IMAD.MOV.U32 R22, RZ, RZ, R21 ;  /* 0x000000ffff167224 */ /* 0x000fc800078e0015 */
[----:B------:R-:W-:-:S08]  /*b620*/  IMAD.WIDE.U32.X R22, R27, R25, R22, P1 ;  /* 0x000000191b167225 */ /* 0x000fd000008e0416 */
.L_x_283:
[----:B------:R-:W4:Y:S01]  /*b630*/  LDC.64 R36, c[0x0][0x740] ;  /* 0x0001d000ff247b82 */ /* 0x000f220000000a00 */
[-C--:B--2---:R-:W-:Y:S01]  /*b640*/  SHF.R.U64 R26, R22, R6.reuse, R23 ;  /* 0x00000006161a7219 */ /* 0x084fe20000001217 */
[----:B-1----:R-:W-:Y:S01]  /*b650*/  IMAD.MOV R31, RZ, RZ, -R31 ;  /* 0x000000ffff1f7224 */ /* 0x002fe200078e0a1f */
[----:B0-----:R-:W-:Y:S01]  /*b660*/  SHF.R.U32.HI R4, RZ, R6, R23 ;  /* 0x00000006ff047219 */ /* 0x001fe20000011617 */
[----:B------:R-:W-:Y:S01]  /*b670*/  ULDC UR8, c[0x0][0x154] ;  /* 0x0000550000087ab9 */ /* 0x000fe20000000800 */
[----:B------:R-:W-:Y:S01]  /*b680*/  IADD3 R19, P1, RZ, -R26, RZ ;  /* 0x8000001aff137210 */ /* 0x000fe20007f3e0ff */
[----:B------:R-:W-:Y:S02]  /*b690*/  IMAD R31, R33, R31, R30 ;  /* 0x0000001f211f7224 */ /* 0x000fe400078e021e */
[----:B------:R-:W0:Y:S01]  /*b6a0*/  LDC R20, c[0x0][0x718] ;  /* 0x0001c600ff147b82 */ /* 0x000e220000000800 */
[----:B------:R-:W-:Y:S02]  /*b6b0*/  IMAD.MOV.U32 R21, RZ, RZ, -0x1 ;  /* 0xffffffffff157424 */ /* 0x000fe400078e00ff */
[----:B------:R-:W-:-:S02]  /*b6c0*/  IMAD.X R5, RZ, RZ, ~R4, P1 ;  /* 0x000000ffff057224 */ /* 0x000fc400008e0e04 */
[----:B------:R-:W-:Y:S02]  /*b6d0*/  IMAD.MOV.U32 R23, RZ, RZ, 0x1 ;  /* 0x00000001ff177424 */ /* 0x000fe400078e00ff */
[-C--:B------:R-:W-:Y:S01]  /*b6e0*/  IMAD R6, R5, R28.reuse, RZ ;  /* 0x0000001c05067224 */ /* 0x080fe200078e02ff */
[----:B------:R-:W1:Y:S01]  /*b6f0*/  LDC R22, c[0x0][0x708] ;  /* 0x0001c200ff167b82 */ /* 0x000e620000000800 */
[----:B------:R-:W-:-:S04]  /*b700*/  IMAD.WIDE.U32 R4, R19, R28, R2 ;  /* 0x0000001c13047225 */ /* 0x000fc800078e0002 */
[----:B------:R-:W-:Y:S01]  /*b710*/  IMAD R19, R19, R29, R6 ;  /* 0x0000001d13137224 */ /* 0x000fe200078e0206 */
[----:B------:R-:W-:Y:S02]  /*b720*/  I2FP.F32.U32 R6, R32 ;  /* 0x0000002000067245 */ /* 0x000fe40000201000 */
[----:B------:R-:W2:Y:S01]  /*b730*/  LDC R34, c[0x0][0x758] ;  /* 0x0001d600ff227b82 */ /* 0x000ea20000000800 */
[----:B------:R-:W-:Y:S01]  /*b740*/  IMAD.IADD R5, R5, 0x1, R19 ;  /* 0x0000000105057824 */ /* 0x000fe200078e0213 */
[----:B----4-:R-:W-:Y:S01]  /*b750*/  ISETP.NE.U32.AND P1, PT, R36, RZ, PT ;  /* 0x000000ff2400720c */ /* 0x010fe20003f25070 */
[----:B------:R-:W-:-:S03]  /*b760*/  FMUL R19, R6, UR8 ;  /* 0x0000000806137c20 */ /* 0x000fc60008400000 */
[----:B------:R-:W-:Y:S01]  /*b770*/  ISETP.NE.AND.EX P1, PT, R37, RZ, PT, P1 ;  /* 0x000000ff2500720c */ /* 0x000fe20003f25310 */
[----:B------:R4:W2:Y:S01]  /*b780*/  F2I.U32.TRUNC.NTZ R27, R19 ;  /* 0x00000013001b7305 */ /* 0x0008a2000020f000 */
[----:B------:R-:W3:Y:S01]  /*b790*/  LDC R29, c[0x0][0x148] ;  /* 0x00005200ff1d7b82 */ /* 0x000ee20000000800 */
[-CC-:B0-----:R-:W-:Y:S02]  /*b7a0*/  SHF.R.U64 R24, R4, R20.reuse, R5.reuse ;  /* 0x0000001404187219 */ /* 0x181fe40000001205 */
[----:B------:R-:W-:-:S05]  /*b7b0*/  SHF.R.U32.HI R5, RZ, R20, R5 ;  /* 0x00000014ff057219 */ /* 0x000fca0000011605 */
[----:B------:R-:W0:Y:S01]  /*b7c0*/  LDC R30, c[0x0][0x700] ;  /* 0x0001c000ff1e7b82 */ /* 0x000e220000000800 */
[-CC-:B-1----:R-:W-:Y:S02]  /*b7d0*/  SHF.R.U64 R6, R24, R22.reuse, R5.reuse ;  /* 0x0000001618067219 */ /* 0x182fe40000001205 */
[----:B------:R-:W-:-:S05]  /*b7e0*/  SHF.R.U32.HI R5, RZ, R22, R5 ;  /* 0x00000016ff057219 */ /* 0x000fca0000011605 */
[----:B------:R-:W1:Y:S01]  /*b7f0*/  LDC R35, c[0x0][0x748] ;  /* 0x0001d200ff237b82 */ /* 0x000e620000000800 */
[-CC-:B--2---:R-:W-:Y:S02]  /*b800*/  SHF.R.U64 R28, R6, R34.reuse, R5.reuse ;  /* 0x00000022061c7219 */ /* 0x184fe40000001205 */
[-C--:B------:R-:W-:Y:S02]  /*b810*/  SHF.L.U32 R21, R21, R34.reuse, RZ ;  /* 0x0000002215157219 */ /* 0x080fe400000006ff */
[-C--:B------:R-:W-:Y:S01]  /*b820*/  SHF.R.U32.HI R5, RZ, R34.reuse, R5 ;  /* 0x00000022ff057219 */ /* 0x080fe20000011605 */
[----:B------:R-:W-:Y:S01]  /*b830*/  IMAD.MOV.U32 R4, RZ, RZ, R28 ;  /* 0x000000ffff047224 */ /* 0x000fe200078e001c */
[----:B------:R-:W-:Y:S01]  /*b840*/  SHF.L.U32 R34, R23, R34, RZ ;  /* 0x0000002217227219 */ /* 0x000fe200000006ff */
[----:B------:R-:W2:Y:S01]  /*b850*/  LDC R38, c[0x0][0x738] ;  /* 0x0001ce00ff267b82 */ /* 0x000ea20000000800 */
[----:B------:R-:W-:-:S07]  /*b860*/  LOP3.LUT R33, RZ, R21, RZ, 0x33, !PT ;  /* 0x00000015ff217212 */ /* 0x000fce00078e33ff */
[----:B------:R-:W0:Y:S01]  /*b870*/  LDC R39, c[0x0][0x710] ;  /* 0x0001c400ff277b82 */ /* 0x000e220000000800 */
[----:B----4-:R-:W-:Y:S05]  /*b880*/  @!P1 BRA `(.L_x_284) ;  /* 0x0000000000289947 */ /* 0x010fea0003800000 */
[----:B------:R-:W4:Y:S02]  /*b890*/  LDC R19, c[0x0][0x74c] ;  /* 0x0001d300ff137b82 */ /* 0x000f240000000800 */
[----:B----4-:R-:W-:-:S05]  /*b8a0*/  IADD3 R19, P1, R28, R19, RZ ;  /* 0x000000131c137210 */ /* 0x010fca0007f3e0ff */
        /* <DEDUP_REMOVED lines=8> */
.L_x_284:
[----:B-1----:R-:W-:Y:S01]  /*b930*/  SHF.R.U64 R4, R4, R35, R5 ;  /* 0x0000002304047219 */ /* 0x002fe20000001205 */
[----:B0-----:R-:W-:Y:S01]  /*b940*/  VIADD R21, R30, 0xffffffff ;  /* 0xffffffff1e157836 */ /* 0x001fe20000000000 */
[----:B------:R-:W-:Y:S01]  /*b950*/  LOP3.LUT R19, R6, R33, RZ, 0xc0, !PT ;  /* 0x0000002106137212 */ /* 0x000fe200078ec0ff */
[----:B------:R-:W-:Y:S02]  /*b960*/  IMAD.MOV R27, RZ, RZ, -R27 ;  /* 0x000000ffff1b7224 */ /* 0x000fe400078e0a1b */
[----:B------:R-:W-:Y:S01]  /*b970*/  IMAD.MOV R5, RZ, RZ, -R4 ;  /* 0x000000ffff057224 */ /* 0x000fe200078e0a04 */
[----:B------:R-:W-:Y:S01]  /*b980*/  LOP3.LUT R21, R24, R21, RZ, 0xc0, !PT ;  /* 0x0000001518157212 */ /* 0x000fe200078ec0ff */
[----:B------:R-:W-:Y:S02]  /*b990*/  IMAD R6, R34, R4, R19 ;  /* 0x0000000422067224 */ /* 0x000fe400078e0213 */
[----:B---3--:R-:W-:Y:S02]  /*b9a0*/  @P4 IMAD R31, R29, R27, R32 ;  /* 0x0000001b1d1f4224 */ /* 0x008fe400078e0220 */
[----:B--2---:R-:W-:-:S02]  /*b9b0*/  IMAD R4, R5, R38, R28 ;  /* 0x0000002605047224 */ /* 0x004fc400078e021c */
[----:B------:R-:W-:Y:S02]  /*b9c0*/  IMAD R6, R6, R39, R31 ;  /* 0x0000002706067224 */ /* 0x000fe400078e021f */
[----:B------:R-:W-:Y:S02]  /*b9d0*/  IMAD R21, R4, R30, R21 ;  /* 0x0000001e04157224 */ /* 0x000fe400078e0215 */
[----:B------:R-:W-:Y:S02]  /*b9e0*/  IMAD.MOV.U32 R19, RZ, RZ, 0x1 ;  /* 0x00000001ff137424 */ /* 0x000fe400078e00ff */
[----:B------:R-:W-:Y:S01]  /*b9f0*/  IMAD.MOV.U32 R4, RZ, RZ, R26 ;  /* 0x000000ffff047224 */ /* 0x000fe200078e001a */
[----:B------:R-:W-:Y:S02]  /*ba00*/  SEL R5, R21, R6, !P4 ;  /* 0x0000000615057207 */ /* 0x000fe40006000000 */
[----:B------:R-:W-:-:S07]  /*ba10*/  SEL R6, R6, R21, !P4 ;  /* 0x0000001506067207 */ /* 0x000fce0006000000 */
.L_x_282:
[----:B------:R-:W-:Y:S02]  /*ba20*/  LOP3.LUT P1, RZ, R19, 0xff, RZ, 0xc0, !PT ;  /* 0x000000ff13ff7812 */ /* 0x000fe4000782c0ff */
[----:B------:R-:W-:-:S11]  /*ba30*/  LOP3.LUT R165, R165, 0x1, RZ, 0x3c, !PT ;  /* 0x00000001a5a57812 */ /* 0x000fd600078e3cff */
[----:B------:R-:W-:Y:S05]  /*ba40*/  @P1 BRA `(.L_x_285) ;  /* 0xffffff5800f01947 */ /* 0x000fea000383ffff */
[----:B------:R-:W-:Y:S05]  /*ba50*/  EXIT ;  /* 0x000000000000794d */ /* 0x000fea0003800000 */
.L_x_17:
[----:B------:R-:W-:-:S08]  /*ba60*/  ISETP.NE.AND P0, PT, R13, RZ, PT ;  /* 0x000000ff0d00720c */ /* 0x000fd00003f05270 */
[----:B--23-5:R-:W0:-:S00]  /*ba70*/  USETMAXREG.DEALLOC.CTAPOOL 0x28 ;  /* 0x00000028000079c8 */ /* 0x02ce0000080e0500 */
[----:B------:R-:W-:Y:S05]  /*ba80*/  @P0 EXIT ;  /* 0x000000000000094d */ /* 0x000fea0003800000 */
[----:B0-----:R-:W-:Y:S01]  /*ba90*/  LOP3.LUT P0, RZ, R18, 0xff, RZ, 0xc0, !PT ;  /* 0x000000ff12ff7812 */ /* 0x001fe2000780c0ff */
[----:B------:R-:W-:Y:S02]  /*baa0*/  IMAD.MOV.U32 R12, RZ, RZ, 0x1 ;  /* 0x00000001ff0c7424 */ /* 0x000fe400078e00ff */
[----:B------:R-:W-:-:S10]  /*bab0*/  IMAD.MOV.U32 R13, RZ, RZ, RZ ;  /* 0x000000ffff0d7224 */ /* 0x000fd400078e00ff */
[----:B------:R-:W-:Y:S05]  /*bac0*/  @!P0 BRA `(.L_x_286) ;  /* 0x0000000c008c8947 */ /* 0x000fea0003800000 */
[----:B------:R-:W0:Y:S01]  /*bad0*/  S2R R18, SR_CgaCtaId ;  /* 0x0000000000127919 */ /* 0x000e220000008800 */
[----:B------:R-:W-:Y:S01]  /*bae0*/  LOP3.LUT P0, RZ, R14, 0x1f, RZ, 0xc0, !PT ;  /* 0x0000001f0eff7812 */ /* 0x000fe2000780c0ff */
[----:B------:R-:W-:Y:S01]  /*baf0*/  ULDC UR5, c[0x0][0x758] ;  /* 0x0001d60000057ab9 */ /* 0x000fe20000000800 */
[----:B------:R-:W-:Y:S01]  /*bb00*/  UMOV UR7, 0xffffffff ;  /* 0xffffffff00077882 */ /* 0x000fe20000000000 */
[----:B------:R-:W-:Y:S01]  /*bb10*/  BSSY B0, `(.L_x_286) ;  /* 0x00000de000007945 */ /* 0x000fe20003800000 */
[C---:B------:R-:W-:Y:S01]  /*bb20*/  ISETP.NE.AND P2, PT, R15.reuse, RZ, PT ;  /* 0x000000ff0f00720c */ /* 0x040fe20003f45270 */
[----:B------:R-:W-:Y:S01]  /*bb30*/  USHF.L.U32 UR7, UR7, UR5, URZ ;  /* 0x0000000507077299 */ /* 0x000fe2000800063f */
[----:B------:R-:W-:Y:S01]  /*bb40*/  ISETP.NE.OR P0, PT, R15, RZ, !P0 ;  /* 0x000000ff0f00720c */ /* 0x000fe20004705670 */
[----:B------:R-:W-:Y:S01]  /*bb50*/  IMAD.MOV.U32 R15, RZ, RZ, 0x1 ;  /* 0x00000001ff0f7424 */ /* 0x000fe200078e00ff */
[----:B------:R-:W-:Y:S01]  /*bb60*/  LOP3.LUT R14, R7, 0x2, RZ, 0xfc, !PT ;  /* 0x00000002070e7812 */ /* 0x000fe200078efcff */
[----:B------:R-:W-:Y:S01]  /*bb70*/  IMAD.MOV.U32 R12, RZ, RZ, 0x1 ;  /* 0x00000001ff0c7424 */ /* 0x000fe200078e00ff */
[----:B------:R-:W-:Y:S01]  /*bb80*/  ULDC UR4, c[0x0][0x700] ;  /* 0x0001c00000047ab9 */ /* 0x000fe20000000800 */
[----:B------:R-:W-:Y:S01]  /*bb90*/  IMAD.MOV.U32 R13, RZ, RZ, RZ ;  /* 0x000000ffff0d7224 */ /* 0x000fe200078e00ff */
[----:B------:R-:W-:Y:S01]  /*bba0*/  UMOV UR8, 0x1 ;  /* 0x0000000100087882 */ /* 0x000fe20000000000 */
[----:B------:R-:W-:-:S02]  /*bbb0*/  UIADD3 UR29, UR6, 0x1, URZ ;  /* 0x00000001061d7890 */ /* 0x000fc4000fffe03f */
[----:B------:R-:W-:Y:S02]  /*bbc0*/  UIADD3 UR4, UR4, -0x1, URZ ;  /* 0xffffffff04047890 */ /* 0x000fe4000fffe03f */
[----:B------:R-:W-:Y:S02]  /*bbd0*/  USHF.L.U32 UR5, UR8, UR5, URZ ;  /* 0x0000000508057299 */ /* 0x000fe4000800063f */
[----:B------:R-:W-:Y:S01]  /*bbe0*/  ULOP3.LUT UR7, URZ, UR7, URZ, 0x33, !UPT ;  /* 0x000000073f077292 */ /* 0x000fe2000f8e333f */
[----:B------:R-:W-:Y:S01]  /*bbf0*/  ULDC.64 UR30, c[0x0][0x198] ;  /* 0x00006600001e7ab9 */ /* 0x000fe20000000a00 */
[C---:B0-----:R-:W-:Y:S02]  /*bc00*/  IMAD.SHL.U32 R10, R18.reuse, 0x40, RZ ;  /* 0x00000040120a7824 */ /* 0x041fe400078e00ff */
[C---:B------:R-:W-:Y:S02]  /*bc10*/  IMAD.SHL.U32 R17, R18.reuse, 0x20, RZ ;  /* 0x0000002012117824 */ /* 0x040fe400078e00ff */
[----:B------:R-:W-:Y:S01]  /*bc20*/  IMAD.SHL.U32 R16, R18, 0x800, RZ ;  /* 0x0000080012107824 */ /* 0x000fe200078e00ff */
[----:B------:R-:W-:Y:S01]  /*bc30*/  R2UR UR10, R10 ;  /* 0x000000000a0a72ca */ /* 0x000fe200000e0000 */
[----:B------:R-:W-:Y:S01]  /*bc40*/  IMAD.SHL.U32 R18, R18, 0x200, RZ ;  /* 0x0000020012127824 */ /* 0x000fe200078e00ff */
[----:B------:R-:W-:-:S02]  /*bc50*/  LOP3.LUT R17, R17, 0x20, RZ, 0xc0, !PT ;  /* 0x0000002011117812 */ /* 0x000fc400078ec0ff */
[----:B------:R-:W-:Y:S02]  /*bc60*/  LOP3.LUT R16, R16, 0x800, RZ, 0xc0, !PT ;  /* 0x0000080010107812 */ /* 0x000fe400078ec0ff */
[----:B------:R-:W-:-:S07]  /*bc70*/  LOP3.LUT R18, R18, 0x200, RZ, 0xc0, !PT ;  /* 0x0000020012127812 */ /* 0x000fce00078ec0ff */
[----:B------:R-:W-:-:S12]  /*bc80*/  ULOP3.LUT UR10, UR10, 0x40, URZ, 0xc0, !UPT ;  /* 0x000000400a0a7892 */ /* 0x000fd8000f8ec03f */
.L_x_298:
[----:B------:R-:W-:-:S03]  /*bc90*/  UMOV UR8, 0xffffffff ;  /* 0xffffffff00087882 */ /* 0x000fc60000000000 */
[----:B------:R-:W-:Y:S05]  /*bca0*/  BRA.DIV UR8, `(.L_x_287) ;  /* 0x0000000e08f87947 */ /* 0x000fea000b800000 */
[----:B------:R-:W-:-:S13]  /*bcb0*/  ELECT P1, URZ, PT ;  /* 0x00000000003f782f */ /* 0x000fda0003820000 */
.L_x_310:
[----:B------:R-:W0:Y:S01]  /*bcc0*/  LDC R10, c[0x0][0x604] ;  /* 0x00018100ff0a7b82 */ /* 0x000e220000000800 */
[----:B------:R-:W-:Y:S01]  /*bcd0*/  BSSY B1, `(.L_x_288) ;  /* 0x000004e000017945 */ /* 0x000fe20003800000 */
[----:B0-----:R-:W-:-:S13]  /*bce0*/  ISETP.LT.OR P1, PT, R10, 0x1, !P1 ;  /* 0x000000010a00780c */ /* 0x001fda0004f21670 */
[----:B------:R-:W-:Y:S05]  /*bcf0*/  @P1 BRA `(.L_x_289) ;  /* 0x00000004002c1947 */ /* 0x000fea0003800000 */
[----:B------:R-:W-:Y:S02]  /*bd00*/  IMAD.SHL.U32 R20, R5, 0x100, RZ ;  /* 0x0000010005147824 */ /* 0x000fe400078e00ff */
[----:B------:R-:W-:Y:S02]  /*bd10*/  IMAD R27, R6, 0x40, R17 ;  /* 0x00000040061b7824 */ /* 0x000fe400078e0211 */
[----:B------:R-:W-:Y:S02]  /*bd20*/  IMAD.MOV.U32 R23, RZ, RZ, RZ ;  /* 0x000000ffff177224 */ /* 0x000fe400078e00ff */
[----:B------:R-:W-:Y:S02]  /*bd30*/  IMAD.MOV.U32 R24, RZ, RZ, 0x40 ;  /* 0x00000040ff187424 */ /* 0x000fe400078e00ff */
[----:B------:R-:W-:Y:S02]  /*bd40*/  IMAD.U32 R25, RZ, RZ, UR29 ;  /* 0x0000001dff197e24 */ /* 0x000fe4000f8e00ff */
[----:B------:R-:W-:-:S02]  /*bd50*/  IMAD.MOV.U32 R5, RZ, RZ, R12 ;  /* 0x000000ffff057224 */ /* 0x000fc400078e000c */
[----:B------:R-:W-:Y:S02]  /*bd60*/  IMAD.MOV.U32 R11, RZ, RZ, R13 ;  /* 0x000000ffff0b7224 */ /* 0x000fe400078e000d */
[----:B------:R-:W-:-:S07]  /*bd70*/  IMAD.MOV.U32 R26, RZ, RZ, RZ ;  /* 0x000000ffff1a7224 */ /* 0x000fce00078e00ff */
.L_x_293:
[----:B------:R-:W0:Y:S01]  /*bd80*/  S2R R19, SR_CgaCtaId ;  /* 0x0000000000137919 */ /* 0x000e220000008800 */
[----:B------:R-:W-:-:S04]  /*bd90*/  MOV R10, 0x400 ;  /* 0x00000400000a7802 */ /* 0x000fc80000000f00 */
[----:B0-----:R-:W-:Y:S02]  /*bda0*/  LEA R22, R19, R10, 0x18 ;  /* 0x0000000a13167211 */ /* 0x001fe400078ec0ff */
[----:B------:R-:W-:Y:S01]  /*bdb0*/  SHF.L.U32 R10, R5, 0x1f, RZ ;  /* 0x0000001f050a7819 */ /* 0x000fe200000006ff */
[----:B------:R-:W0:Y:S02]  /*bdc0*/  @!P2 LDC R19, c[0x0][0x640] ;  /* 0x00019000ff13ab82 */ /* 0x000e240000000800 */
[----:B------:R-:W-:-:S04]  /*bdd0*/  IMAD R21, R11, 0x8, R22 ;  /* 0x000000080b157824 */ /* 0x000fc800078e0216 */
[----:B------:R-:W1:Y:S02]  /*bde0*/  SYNCS.PHASECHK.TRANS64.TRYWAIT P1, [R21+URZ+0x18], R10 ;  /* 0x0000180a150075a7 */ /* 0x000e64000802017f */
[----:B-1----:R-:W-:Y:S05]  /*bdf0*/  @!P1 BRA `(.L_x_290) ;  /* 0x0000000c00c49947 */ /* 0x002fea0003800000 */
.L_x_311:
[----:B-1----:R-:W-:Y:S01]  /*be00*/  PRMT R10, R14, 0x9910, RZ ;  /* 0x000099100e0a7816 */ /* 0x002fe200000000ff */
[----:B0-----:R0:W-:Y:S03]  /*be10*/  @!P2 SYNCS.ARRIVE.TRANS64 RZ, [R21+URZ], R19 ;  /* 0x0000001315ffa9a7 */ /* 0x0011e6000800003f */
[----:B------:R-:W-:-:S13]  /*be20*/  ISETP.NE.AND P1, PT, R10, 0x2, PT ;  /* 0x000000020a00780c */ /* 0x000fda0003f25270 */
[----:B0-----:R-:W-:Y:S05]  /*be30*/  @P1 BRA `(.L_x_291) ;  /* 0x0000000000041947 */ /* 0x001fea0003800000 */
[----:B------:R-:W-:Y:S01]  /*be40*/  BPT.TRAP 0x1 ;  /* 0x000000040000795c */ /* 0x000fe20000300000 */
.L_x_291:
[----:B------:R-:W-:Y:S05]  /*be50*/  @P0 BRA `(.L_x_292) ;  /* 0x0000000000040947 */ /* 0x000fea0003800000 */
[----:B------:R-:W-:Y:S01]  /*be60*/  BPT.TRAP 0x1 ;  /* 0x000000040000795c */ /* 0x000fe20000300000 */
.L_x_292:
[C---:B------:R-:W-:Y:S01]  /*be70*/  IMAD R10, R11.reuse, 0x1000, R16 ;  /* 0x000010000b0a7824 */ /* 0x040fe200078e0210 */
[----:B------:R-:W-:Y:S01]  /*be80*/  R2UR UR19, R22 ;  /* 0x00000000161372ca */ /* 0x000fe200000e0000 */
[--C-:B------:R-:W-:Y:S01]  /*be90*/  IMAD R19, R11, 0x10000, R22.reuse ;  /* 0x000100000b137824 */ /* 0x100fe200078e0216 */
[----:B------:R-:W-:Y:S01]  /*bea0*/  R2UR UR18, R24 ;  /* 0x00000000181272ca */ /* 0x000fe200000e0000 */
[----:B------:R-:W-:Y:S01]  /*beb0*/  IMAD R10, R10, 0x2, R22 ;  /* 0x000000020a0a7824 */ /* 0x000fe200078e0216 */
[----:B------:R-:W-:Y:S01]  /*bec0*/  R2UR UR33, R21 ;  /* 0x00000000152172ca */ /* 0x000fe200000e0000 */
[----:B------:R-:W-:Y:S01]  /*bed0*/  VIADD R25, R25, 0xffffffff ;  /* 0xffffffff19197836 */ /* 0x000fe20000000000 */
[----:B------:R-:W-:Y:S01]  /*bee0*/  R2UR UR16, R19 ;  /* 0x00000000131072ca */ /* 0x000fe200000e0000 */
[----:B------:R-:W-:Y:S01]  /*bef0*/  UIADD3 UR14, UP0, UR30, 0xf0, URZ ;  /* 0x000000f01e0e7890 */ /* 0x000fe2000ff1e03f */
[----:B------:R-:W-:Y:S01]  /*bf00*/  R2UR UR32, R10 ;  /* 0x000000000a2072ca */ /* 0x000fe200000e0000 */
[----:B------:R-:W-:Y:S01]  /*bf10*/  IMAD R10, R11, 0x400, R18 ;  /* 0x000004000b0a7824 */ /* 0x000fe200078e0212 */
[----:B------:R-:W-:Y:S01]  /*bf20*/  R2UR UR36, R4 ;  /* 0x00000000042472ca */ /* 0x000fe200000e0000 */
[----:B------:R-:W-:Y:S01]  /*bf30*/  UIADD3 UR38, UP1, UR30, 0x1f0, URZ ;  /* 0x000001f01e267890 */ /* 0x000fe2000ff3e03f */
[----:B------:R-:W-:Y:S01]  /*bf40*/  R2UR UR34, R23 ;  /* 0x00000000172272ca */ /* 0x000fe200000e0000 */
[----:B------:R-:W-:Y:S01]  /*bf50*/  UIADD3 UR40, UP2, UR30, 0x2f0, URZ ;  /* 0x000002f01e287890 */ /* 0x000fe2000ff5e03f */
[----:B------:R-:W-:Y:S01]  /*bf60*/  R2UR UR8, R10 ;  /* 0x000000000a0872ca */ /* 0x000fe200000e0000 */
[----:B------:R-:W-:Y:S01]  /*bf70*/  UIADD3.X UR15, URZ, UR31, URZ, UP0, !UPT ;  /* 0x0000001f3f0f7290 */ /* 0x000fe200087fe43f */
[----:B------:R-:W-:Y:S01]  /*bf80*/  R2UR UR35, R27 ;  /* 0x000000001b2372ca */ /* 0x000fe200000e0000 */
[----:B------:R-:W-:Y:S01]  /*bf90*/  UIADD3.X UR39, URZ, UR31, URZ, UP1, !UPT ;  /* 0x0000001f3f277290 */ /* 0x000fe20008ffe43f */
[----:B------:R-:W-:Y:S01]  /*bfa0*/  R2UR UR11, R6 ;  /* 0x00000000060b72ca */ /* 0x000fe200000e0000 */
[----:B------:R-:W-:Y:S01]  /*bfb0*/  UIADD3.X UR41, URZ, UR31, URZ, UP2, !UPT ;  /* 0x0000001f3f297290 */ /* 0x000fe200097fe43f */
[----:B------:R-:W-:Y:S01]  /*bfc0*/  R2UR UR27, R20 ;  /* 0x00000000141b72ca */ /* 0x000fe200000e0000 */
[----:B------:R-:W-:Y:S01]  /*bfd0*/  UIADD3 UR32, UR32, 0x100, URZ ;  /* 0x0000010020207890 */ /* 0x000fe2000fffe03f */
[C---:B------:R-:W-:Y:S01]  /*bfe0*/  R2UR UR12, R26.reuse ;  /* 0x000000001a0c72ca */ /* 0x040fe200000e0000 */
[----:B------:R-:W-:Y:S01]  /*bff0*/  UIADD3 UR26, UR18, -0x40, URZ ;  /* 0xffffffc0121a7890 */ /* 0x000fe2000fffe03f */
[----:B------:R-:W-:Y:S01]  /*c000*/  ISETP.GT.AND P3, PT, R25, 0x1, PT ;  /* 0x000000011900780c */ /* 0x000fe20003f64270 */
[----:B------:R-:W-:Y:S01]  /*c010*/  UIADD3 UR24, UR16, 0x6100, URZ ;  /* 0x0000610010187890 */ /* 0x000fe2000fffe03f */
[----:B------:R-:W-:Y:S01]  /*c020*/  VIADD R11, R11, 0x1 ;  /* 0x000000010b0b7836 */ /* 0x000fe20000000000 */
[----:B------:R-:W-:Y:S01]  /*c030*/  UIADD3 UR8, UR19, 0x36100, UR8 ;  /* 0x0003610013087890 */ /* 0x000fe2000fffe008 */
[----:B------:R-:W-:Y:S01]  /*c040*/  VIADD R26, R26, 0x1 ;  /* 0x000000011a1a7836 */ /* 0x000fe20000000000 */
[----:B------:R-:W-:Y:S01]  /*c050*/  UIADD3 UR16, UR16, 0xe100, URZ ;  /* 0x0000e10010107890 */ /* 0x000fe2000fffe03f */
[----:B------:R-:W-:Y:S01]  /*c060*/  VIADD R24, R24, 0x80 ;  /* 0x0000008018187836 */ /* 0x000fe20000000000 */
[----:B------:R-:W-:Y:S01]  /*c070*/  UMOV UR21, 0x30000 ;  /* 0x0003000000157882 */ /* 0x000fe20000000000 */
[----:B------:R-:W-:Y:S01]  /*c080*/  UMOV UR22, 0x0 ;  /* 0x0000000000167882 */ /* 0x000fe20000000000 */
[----:B------:R-:W-:Y:S01]  /*c090*/  UMOV UR23, 0x10000000 ;  /* 0x1000000000177882 */ /* 0x000fe20000000000 */
[----:B------:R-:W-:Y:S01]  /*c0a0*/  ISETP.NE.AND P1, PT, R11, 0x3, PT ;  /* 0x000000030b00780c */ /* 0x000fe20003f25270 */
[----:B------:R-:W-:Y:S01]  /*c0b0*/  UMOV UR9, UR33 ;  /* 0x0000002100097c82 */ /* 0x000fe20008000000 */
[----:B------:R-:W-:Y:S01]  /*c0c0*/  UMOV UR13, UR36 ;  /* 0x00000024000d7c82 */ /* 0x000fe20008000000 */
[----:B------:R-:W-:Y:S01]  /*c0d0*/  UMOV UR25, UR33 ;  /* 0x0000002100197c82 */ /* 0x000fe20008000000 */
[----:B------:R-:W-:Y:S01]  /*c0e0*/  UMOV UR28, UR36 ;  /* 0x00000024001c7c82 */ /* 0x000fe20008000000 */
[----:B------:R0:W-:Y:S01]  /*c0f0*/  UTMALDG.3D.MULTICAST [UR32], [UR14], UR21, desc[UR22] ;  /* 0x000016200e0073b4 */ /* 0x0001e20008011815 */
[----:B------:R-:W-:Y:S01]  /*c100*/  UMOV UR17, UR33 ;  /* 0x0000002100117c82 */ /* 0x000fe20008000000 */
[----:B------:R-:W-:Y:S01]  /*c110*/  UMOV UR20, UR36 ;  /* 0x0000002400147c82 */ /* 0x000fe20008000000 */
[----:B------:R-:W-:Y:S01]  /*c120*/  UMOV UR19, UR27 ;  /* 0x0000001b00137c82 */ /* 0x000fe20008000000 */
[----:B------:R-:W-:Y:S01]  /*c130*/  SEL R10, RZ, 0x1, P1 ;  /* 0x00000001ff0a7807 */ /* 0x000fe20000800000 */
[----:B------:R-:W-:Y:S01]  /*c140*/  VIADD R23, R23, 0x40 ;  /* 0x0000004017177836 */ /* 0x000fe20000000000 */
[----:B------:R-:W-:Y:S01]  /*c150*/  SEL R11, R11, RZ, P1 ;  /* 0x000000ff0b0b7207 */ /* 0x000fe20000800000 */
[----:B------:R0:W-:Y:S01]  /*c160*/  UTMALDG.4D.MULTICAST [UR8], [UR38], UR21, desc[UR22] ;  /* 0x00001608260073b4 */ /* 0x0001e20008019815 */
[----:B------:R-:W-:Y:S01]  /*c170*/  LOP3.LUT R5, R5, R10, RZ, 0x3c, !PT ;  /* 0x0000000a05057212 */ /* 0x000fe200078e3cff */
[----:B------:R0:W-:Y:S01]  /*c180*/  UTMALDG.3D [UR24], [UR40], desc[UR22] ;  /* 0x00001618280075b4 */ /* 0x0001e20008011000 */
[----:B------:R0:W-:Y:S02]  /*c190*/  UTMALDG.3D [UR16], [UR40], desc[UR22] ;  /* 0x00001610280075b4 */ /* 0x0001e40008011000 */
[----:B0-----:R-:W-:Y:S05]  /*c1a0*/  @P3 BRA `(.L_x_293) ;  /* 0xfffffff800f43947 */ /* 0x001fea000383ffff */
.L_x_289:
[----:B------:R-:W-:Y:S05]  /*c1b0*/  BSYNC B1 ;  /* 0x0000000000017941 */ /* 0x000fea0003800000 */
.L_x_288:
[----:B------:R-:W-:Y:S01]  /*c1c0*/  LOP3.LUT P5, RZ, R15, 0xff, RZ, 0xc0, !PT ;  /* 0x000000ff0fff7812 */ /* 0x000fe200078ac0ff */
[----:B------:R-:W-:Y:S01]  /*c1d0*/  VIADD R6, R13, UR6 ;  /* 0x000000060d067c36 */ /* 0x000fe20008000000 */
[----:B------:R-:W-:Y:S01]  /*c1e0*/  ULDC.64 UR8, c[0x0][0x750] ;  /* 0x0001d40000087ab9 */ /* 0x000fe20000000a00 */
[----:B------:R-:W-:Y:S01]  /*c1f0*/  IMAD.U32 R11, RZ, RZ, UR6 ;  /* 0x00000006ff0b7e24 */ /* 0x000fe2000f8e00ff */
[----:B------:R-:W-:Y:S01]  /*c200*/  UISETP.GE.U32.AND UP0, UPT, UR6, 0x3, UPT ;  /* 0x000000030600788c */ /* 0x000fe2000bf06070 */
[----:B------:R-:W-:Y:S01]  /*c210*/  BSSY B1, `(.L_x_294) ;  /* 0x000006b000017945 */ /* 0x000fe20003800000 */
[----:B------:R-:W-:Y:S02]  /*c220*/  ISETP.GT.U32.AND P1, PT, R6, 0x2, PT ;  /* 0x000000020600780c */ /* 0x000fe40003f24070 */
[----:B------:R-:W-:Y:S02]  /*c230*/  PRMT R15, RZ, 0x7610, R15 ;  /* 0x00007610ff0f7816 */ /* 0x000fe4000000000f */
[----:B------:R-:W-:-:S02]  /*c240*/  ISETP.LT.U32.AND P1, PT, R11, 0x3, P1 ;  /* 0x000000030b00780c */ /* 0x000fc40000f21070 */
[----:B------:R-:W-:Y:S01]  /*c250*/  PLOP3.LUT P3, PT, PT, PT, UP0, 0x80, 0x0 ;  /* 0x000000000000781c */ /* 0x000fe20003f6f008 */
[----:B------:R-:W0:Y:S01]  /*c260*/  @P5 S2R R5, SR_CgaCtaId ;  /* 0x0000000000055919 */ /* 0x000e220000008800 */
[----:B------:R-:W-:-:S04]  /*c270*/  @P5 MOV R4, 0x400 ;  /* 0x0000040000045802 */ /* 0x000fc80000000f00 */
[----:B0-----:R-:W-:Y:S01]  /*c280*/  @P5 LEA R10, R5, R4, 0x18 ;  /* 0x00000004050a5211 */ /* 0x001fe200078ec0ff */
[----:B------:R-:W-:-:S03]  /*c290*/  IMAD.WIDE.U32 R4, R6, -0x55555555, RZ ;  /* 0xaaaaaaab06047825 */ /* 0x000fc600078e00ff */
[----:B------:R0:W-:Y:S01]  /*c2a0*/  @P5 SYNCS.ARRIVE.TRANS64.A1T0 RZ, [R10+URZ+0x68], RZ ;  /* 0x000068ff0aff59a7 */ /* 0x0001e2000810003f */
[----:B------:R-:W-:Y:S01]  /*c2b0*/  IADD3 R2, P5, R2, R8, RZ ;  /* 0x0000000802027210 */ /* 0x000fe20007fbe0ff */
[----:B------:R-:W-:Y:S01]  /*c2c0*/  IMAD.MOV.U32 R4, RZ, RZ, -0x1 ;  /* 0xffffffffff047424 */ /* 0x000fe200078e00ff */
[----:B------:R-:W-:Y:S02]  /*c2d0*/  SHF.R.U32.HI R11, RZ, 0x1, R5 ;  /* 0x00000001ff0b7819 */ /* 0x000fe40000011605 */
[----:B------:R-:W-:Y:S01]  /*c2e0*/  SEL R5, RZ, 0x1, !P1 ;  /* 0x00000001ff057807 */ /* 0x000fe20004800000 */
[----:B------:R-:W-:Y:S01]  /*c2f0*/  IMAD.X R3, R3, 0x1, R0, P5 ;  /* 0x0000000103037824 */ /* 0x000fe200028e0600 */
[----:B------:R-:W-:Y:S01]  /*c300*/  ISETP.GE.U32.AND P1, PT, R2, UR8, PT ;  /* 0x0000000802007c0c */ /* 0x000fe2000bf26070 */
[----:B------:R-:W-:Y:S01]  /*c310*/  IMAD R13, R11, -0x3, R6 ;  /* 0xfffffffd0b0d7824 */ /* 0x000fe200078e0206 */
[----:B------:R-:W-:Y:S01]  /*c320*/  LOP3.LUT R12, R12, R5, RZ, 0x3c, !PT ;  /* 0x000000050c0c7212 */ /* 0x000fe200078e3cff */
[----:B------:R-:W-:Y:S01]  /*c330*/  IMAD.MOV.U32 R6, RZ, RZ, -0x1 ;  /* 0xffffffffff067424 */ /* 0x000fe200078e00ff */
[----:B------:R-:W-:Y:S01]  /*c340*/  ISETP.GE.U32.AND.EX P1, PT, R3, UR9, PT, P1 ;  /* 0x0000000903007c0c */ /* 0x000fe2000bf26110 */
[----:B------:R-:W-:Y:S01]  /*c350*/  IMAD.MOV.U32 R5, RZ, RZ, -0x1 ;  /* 0xffffffffff057424 */ /* 0x000fe200078e00ff */
[----:B------:R-:W-:-:S02]  /*c360*/  @P3 LOP3.LUT R12, R12, 0x1, R11, 0x78, !PT ;  /* 0x000000010c0c3812 */ /* 0x000fc400078e780b */
[----:B0-----:R-:W-:-:S09]  /*c370*/  PRMT R10, RZ, 0x7610, R10 ;  /* 0x00007610ff0a7816 */ /* 0x001fd2000000000a */
[----:B------:R-:W-:Y:S05]  /*c380*/  @P1 BRA `(.L_x_295) ;  /* 0x00000004004c1947 */ /* 0x000fea0003800000 */
[----:B------:R-:W0:Y:S01]  /*c390*/  S2R R6, SR_CTAID.X ;  /* 0x0000000000067919 */ /* 0x000e220000002500 */
[----:B------:R-:W-:Y:S01]  /*c3a0*/  ULDC UR8, c[0x0][0x150] ;  /* 0x0000540000087ab9 */ /* 0x000fe20000000800 */
[----:B------:R-:W1:Y:S01]  /*c3b0*/  LDC R11, c[0x0][0x144] ;  /* 0x00005100ff0b7b82 */ /* 0x000e620000000800 */
[----:B------:R-:W-:Y:S01]  /*c3c0*/  ULDC UR12, c[0x0][0x730] ;  /* 0x0001cc00000c7ab9 */ /* 0x000fe20000000800 */
[----:B------:R-:W2:Y:S01]  /*c3d0*/  S2R R21, SR_CTAID.Y ;  /* 0x0000000000157919 */ /* 0x000ea20000002600 */
[----:B------:R-:W-:-:S05]  /*c3e0*/  ULDC UR13, c[0x0][0x154] ;  /* 0x00005500000d7ab9 */ /* 0x000fca0000000800 */
[----:B------:R-:W3:Y:S01]  /*c3f0*/  LDC R20, c[0x0][0x148] ;  /* 0x00005200ff147b82 */ /* 0x000ee20000000800 */
[----:B0-----:R-:W-:Y:S02]  /*c400*/  I2FP.F32.U32 R4, R6 ;  /* 0x0000000600047245 */ /* 0x001fe40000201000 */
[----:B--2---:R-:W-:-:S03]  /*c410*/  I2FP.F32.U32 R22, R21 ;  /* 0x0000001500167245 */ /* 0x004fc60000201000 */
[----:B------:R-:W-:Y:S01]  /*c420*/  FMUL R5, R4, UR8 ;  /* 0x0000000804057c20 */ /* 0x000fe20008400000 */
[----:B------:R-:W-:Y:S02]  /*c430*/  ULDC.64 UR8, c[0x0][0x728] ;  /* 0x0001ca0000087ab9 */ /* 0x000fe40000000a00 */
[----:B------:R-:W-:-:S03]  /*c440*/  ISETP.NE.U32.AND P1, PT, RZ, UR8, PT ;  /* 0x00000008ff007c0c */ /* 0x000fc6000bf25070 */
[----:B------:R-:W0:Y:S01]  /*c450*/  F2I.U32.TRUNC.NTZ R5, R5 ;  /* 0x0000000500057305 */ /* 0x000e22000020f000 */
[----:B------:R-:W-:Y:S01]  /*c460*/  ISETP.NE.AND.EX P1, PT, RZ, UR9, PT, P1 ;  /* 0x00000009ff007c0c */ /* 0x000fe2000bf25310 */
[----:B0-----:R-:W-:Y:S02]  /*c470*/  IMAD.MOV R4, RZ, RZ, -R5 ;  /* 0x000000ffff047224 */ /* 0x001fe400078e0a05 */
[----:B------:R-:W-:Y:S02]  /*c480*/  IMAD.MOV.U32 R5, RZ, RZ, R3 ;  /* 0x000000ffff057224 */ /* 0x000fe400078e0003 */
[----:B-1----:R-:W-:Y:S02]  /*c490*/  IMAD R6, R11, R4, R6 ;  /* 0x000000040b067224 */ /* 0x002fe400078e0206 */
[----:B------:R-:W-:-:S06]  /*c4a0*/  IMAD.MOV.U32 R4, RZ, RZ, R2 ;  /* 0x000000ffff047224 */ /* 0x000fcc00078e0002 */
[----:B---3--:R-:W-:Y:S05]  /*c4b0*/  @!P1 BRA `(.L_x_296) ;  /* 0x0000000000289947 */ /* 0x008fea0003800000 */
[----:B------:R-:W-:Y:S02]  /*c4c0*/  ULDC UR11, c[0x0][0x734] ;  /* 0x0001cd00000b7ab9 */ /* 0x000fe40000000800 */
[----:B------:R-:W-:-:S05]  /*c4d0*/  IADD3 R5, P1, R2, UR11, RZ ;  /* 0x0000000b02057c10 */ /* 0x000fca000ff3e0ff */
[----:B------:R-:W-:-:S04]  /*c4e0*/  IMAD.X R19, RZ, RZ, R3, P1 ;  /* 0x000000ffff137224 */ /* 0x000fc800008e0603 */
[----:B------:R-:W-:-:S04]  /*c4f0*/  IMAD.WIDE.U32 R10, R19, UR8, RZ ;  /* 0x00000008130a7c25 */ /* 0x000fc8000f8e00ff */
[----:B------:R-:W-:-:S04]  /*c500*/  IMAD.WIDE.U32 R10, P1, R5, UR9, R10 ;  /* 0x00000009050a7c25 */ /* 0x000fc8000f82000a */
[----:B------:R-:W-:-:S04]  /*c510*/  IMAD.WIDE.U32 R4, R5, UR8, RZ ;  /* 0x0000000805047c25 */ /* 0x000fc8000f8e00ff */
[----:B------:R-:W-:Y:S01]  /*c520*/  IMAD.MOV.U32 R4, RZ, RZ, R11 ;  /* 0x000000ffff047224 */ /* 0x000fe200078e000b */
[----:B------:R-:W-:Y:S01]  /*c530*/  IADD3 RZ, P3, R5, R10, RZ ;  /* 0x0000000a05ff7210 */ /* 0x000fe20007f7e0ff */
[----:B------:R-:W-:-:S04]  /*c540*/  IMAD.X R5, RZ, RZ, RZ, P1 ;  /* 0x000000ffff057224 */ /* 0x000fc800008e06ff */
[----:B------:R-:W-:-:S08]  /*c550*/  IMAD.WIDE.U32.X R4, R19, UR9, R4, P3 ;  /* 0x0000000913047c25 */ /* 0x000fd000098e0404 */
.L_x_296:
[--C-:B------:R-:W-:Y:S01]  /*c560*/  SHF.R.U64 R19, R4, UR12, R5.reuse ;  /* 0x0000000c04137c19 */ /* 0x100fe20008001205 */
[----:B------:R-:W-:Y:S01]  /*c570*/  FMUL R22, R22, UR13 ;  /* 0x0000000d16167c20 */ /* 0x000fe20008400000 */
[----:B------:R-:W-:Y:S01]  /*c580*/  SHF.R.U32.HI R4, RZ, UR12, R5 ;  /* 0x0000000cff047c19 */ /* 0x000fe20008011605 */
[----:B------:R-:W-:Y:S01]  /*c590*/  ULDC.64 UR8, c[0x0][0x720] ;  /* 0x0001c80000087ab9 */ /* 0x000fe20000000a00 */
[----:B------:R-:W-:Y:S01]  /*c5a0*/  IADD3 R5, P1, RZ, -R19, RZ ;  /* 0x80000013ff057210 */ /* 0x000fe20007f3e0ff */
[----:B------:R-:W-:Y:S02]  /*c5b0*/  ULDC.64 UR12, c[0x0][0x740] ;  /* 0x0001d000000c7ab9 */ /* 0x000fe40000000a00 */
[----:B------:R-:W0:Y:S02]  /*c5c0*/  F2I.U32.TRUNC.NTZ R22, R22 ;  /* 0x0000001600167305 */ /* 0x000e24000020f000 */
[----:B------:R-:W-:Y:S01]  /*c5d0*/  IMAD.X R4, RZ, RZ, ~R4, P1 ;  /* 0x000000ffff047224 */ /* 0x000fe200008e0e04 */
[----:B------:R-:W-:-:S03]  /*c5e0*/  ISETP.NE.U32.AND P1, PT, RZ, UR12, PT ;  /* 0x0000000cff007c0c */ /* 0x000fc6000bf25070 */
[----:B------:R-:W-:Y:S01]  /*c5f0*/  IMAD R4, R4, UR8, RZ ;  /* 0x0000000804047c24 */ /* 0x000fe2000f8e02ff */
[----:B------:R-:W-:-:S03]  /*c600*/  ISETP.NE.AND.EX P1, PT, RZ, UR13, PT, P1 ;  /* 0x0000000dff007c0c */ /* 0x000fc6000bf25310 */
[C---:B------:R-:W-:Y:S02]  /*c610*/  IMAD R11, R5.reuse, UR9, R4 ;  /* 0x00000009050b7c24 */ /* 0x040fe4000f8e0204 */
[----:B------:R-:W-:Y:S01]  /*c620*/  IMAD.WIDE.U32 R4, R5, UR8, R2 ;  /* 0x0000000805047c25 */ /* 0x000fe2000f8e0002 */
[----:B------:R-:W-:-:S03]  /*c630*/  ULDC UR8, c[0x0][0x718] ;  /* 0x0001c60000087ab9 */ /* 0x000fc60000000800 */
[----:B0-----:R-:W-:Y:S02]  /*c640*/  IMAD.MOV R10, RZ, RZ, -R22 ;  /* 0x000000ffff0a7224 */ /* 0x001fe400078e0a16 */
[----:B------:R-:W-:Y:S02]  /*c650*/  IMAD.IADD R5, R5, 0x1, R11 ;  /* 0x0000000105057824 */ /* 0x000fe400078e020b */
[----:B------:R-:W-:-:S03]  /*c660*/  @P4 IMAD R6, R20, R10, R21 ;  /* 0x0000000a14064224 */ /* 0x000fc600078e0215 */
[--C-:B------:R-:W-:Y:S02]  /*c670*/  SHF.R.U64 R20, R4, UR8, R5.reuse ;  /* 0x0000000804147c19 */ /* 0x100fe40008001205 */
[----:B------:R-:W-:Y:S01]  /*c680*/  SHF.R.U32.HI R5, RZ, UR8, R5 ;  /* 0x00000008ff057c19 */ /* 0x000fe20008011605 */
[----:B------:R-:W-:-:S03]  /*c690*/  ULDC UR8, c[0x0][0x708] ;  /* 0x0001c20000087ab9 */ /* 0x000fc60000000800 */
[--C-:B------:R-:W-:Y:S02]  /*c6a0*/  SHF.R.U64 R22, R20, UR8, R5.reuse ;  /* 0x0000000814167c19 */ /* 0x100fe40008001205 */
[----:B------:R-:W-:Y:S01]  /*c6b0*/  SHF.R.U32.HI R5, RZ, UR8, R5 ;  /* 0x00000008ff057c19 */ /* 0x000fe20008011605 */
[----:B------:R-:W-:-:S03]  /*c6c0*/  ULDC UR8, c[0x0][0x758] ;  /* 0x0001d60000087ab9 */ /* 0x000fc60000000800 */
[--C-:B------:R-:W-:Y:S02]  /*c6d0*/  SHF.R.U64 R21, R22, UR8, R5.reuse ;  /* 0x0000000816157c19 */ /* 0x100fe40008001205 */
[----:B------:R-:W-:-:S03]  /*c6e0*/  SHF.R.U32.HI R23, RZ, UR8, R5 ;  /* 0x00000008ff177c19 */ /* 0x000fc60008011605 */
[----:B------:R-:W-:Y:S02]  /*c6f0*/  IMAD.MOV.U32 R4, RZ, RZ, R21 ;  /* 0x000000ffff047224 */ /* 0x000fe400078e0015 */
[----:B------:R-:W-:Y:S01]  /*c700*/  IMAD.MOV.U32 R5, RZ, RZ, R23 ;  /* 0x000000ffff057224 */ /* 0x000fe200078e0017 */
[----:B------:R-:W-:Y:S06]  /*c710*/  @!P1 BRA `(.L_x_297) ;  /* 0x0000000000289947 */ /* 0x000fec0003800000 */
        /* <DEDUP_REMOVED lines=10> */
.L_x_297:
[----:B------:R-:W-:Y:S01]  /*c7c0*/  ULDC UR8, c[0x0][0x748] ;  /* 0x0001d20000087ab9 */ /* 0x000fe20000000800 */
[----:B------:R-:W-:Y:S01]  /*c7d0*/  LOP3.LUT R20, R20, UR4, RZ, 0xc0, !PT ;  /* 0x0000000414147c12 */ /* 0x000fe2000f8ec0ff */
[----:B------:R-:W-:Y:S01]  /*c7e0*/  ULDC UR9, c[0x0][0x710] ;  /* 0x0001c40000097ab9 */ /* 0x000fe20000000800 */
[----:B------:R-:W-:Y:S01]  /*c7f0*/  SHF.R.U64 R5, R4, UR8, R5 ;  /* 0x0000000804057c19 */ /* 0x000fe20008001205 */
[----:B------:R-:W-:Y:S01]  /*c800*/  ULDC UR8, c[0x0][0x738] ;  /* 0x0001ce0000087ab9 */ /* 0x000fe20000000800 */
[----:B------:R-:W-:Y:S01]  /*c810*/  LOP3.LUT R4, R22, UR7, RZ, 0xc0, !PT ;  /* 0x0000000716047c12 */ /* 0x000fe2000f8ec0ff */
[----:B------:R-:W-:-:S04]  /*c820*/  IMAD.MOV.U32 R10, RZ, RZ, 0x1 ;  /* 0x00000001ff0a7424 */ /* 0x000fc800078e00ff */
[----:B------:R-:W-:Y:S02]  /*c830*/  IMAD R11, R5, UR5, R4 ;  /* 0x00000005050b7c24 */ /* 0x000fe4000f8e0204 */
[----:B------:R-:W-:Y:S02]  /*c840*/  IMAD.MOV R4, RZ, RZ, -R5 ;  /* 0x000000ffff047224 */ /* 0x000fe400078e0a05 */
[----:B------:R-:W-:Y:S02]  /*c850*/  IMAD R6, R11, UR9, R6 ;  /* 0x000000090b067c24 */ /* 0x000fe4000f8e0206 */
[----:B------:R-:W-:Y:S01]  /*c860*/  IMAD R21, R4, UR8, R21 ;  /* 0x0000000804157c24 */ /* 0x000fe2000f8e0215 */
[----:B------:R-:W-:Y:S01]  /*c870*/  ULDC UR8, c[0x0][0x700] ;  /* 0x0001c00000087ab9 */ /* 0x000fe20000000800 */
[----:B------:R-:W-:Y:S02]  /*c880*/  IMAD.MOV.U32 R4, RZ, RZ, R19 ;  /* 0x000000ffff047224 */ /* 0x000fe400078e0013 */
[----:B------:R-:W-:-:S05]  /*c890*/  IMAD R21, R21, UR8, R20 ;  /* 0x0000000815157c24 */ /* 0x000fca000f8e0214 */
[----:B------:R-:W-:Y:S02]  /*c8a0*/  SEL R5, R21, R6, !P4 ;  /* 0x0000000615057207 */ /* 0x000fe40006000000 */
[----:B------:R-:W-:-:S07]  /*c8b0*/  SEL R6, R6, R21, !P4 ;  /* 0x0000001506067207 */ /* 0x000fce0006000000 */
.L_x_295:
[----:B------:R-:W-:Y:S05]  /*c8c0*/  BSYNC B1 ;  /* 0x0000000000017941 */ /* 0x000fea0003800000 */
.L_x_294:
[----:B------:R-:W-:-:S13]  /*c8d0*/  LOP3.LUT P1, RZ, R10, 0xff, RZ, 0xc0, !PT ;  /* 0x000000ff0aff7812 */ /* 0x000fda000782c0ff */
[----:B------:R-:W-:Y:S05]  /*c8e0*/  @P1 BRA `(.L_x_298) ;  /* 0xfffffff000e81947 */ /* 0x000fea000383ffff */
[----:B------:R-:W-:Y:S05]  /*c8f0*/  BSYNC B0 ;  /* 0x0000000000007941 */ /* 0x000fea0003800000 */
.L_x_286:
[----:B------:R-:W-:-:S03]  /*c900*/  UMOV UR8, 0xffffffff ;  /* 0xffffffff00087882 */ /* 0x000fc60000000000 */
[----:B------:R-:W-:Y:S05]  /*c910*/  BRA.DIV UR8, `(.L_x_299) ;  /* 0x0000000608107947 */ /* 0x000fea000b800000 */
[----:B------:R-:W-:-:S13]  /*c920*/  ELECT P0, URZ, PT ;  /* 0x00000000003f782f */ /* 0x000fda0003800000 */
.L_x_314:
[----:B------:R-:W-:Y:S04]  /*c930*/  BSSY B0, `(.L_x_300) ;  /* 0x0000022000007945 */ /* 0x000fe80003800000 */
[----:B------:R-:W-:Y:S05]  /*c940*/  @!P0 BRA `(.L_x_301) ;  /* 0x0000000000808947 */ /* 0x000fea0003800000 */
[----:B------:R-:W-:-:S04]  /*c950*/  LOP3.LUT R7, R7, 0x2, RZ, 0xfc, !PT ;  /* 0x0000000207077812 */ /* 0x000fc800078efcff */
[----:B------:R-:W-:-:S13]  /*c960*/  ISETP.NE.AND P0, PT, R7, 0x3, PT ;  /* 0x000000030700780c */ /* 0x000fda0003f05270 */
[----:B------:R-:W-:Y:S05]  /*c970*/  @!P0 BRA `(.L_x_302) ;  /* 0x0000000000048947 */ /* 0x000fea0003800000 */
[----:B------:R-:W-:Y:S01]  /*c980*/  BPT.TRAP 0x1 ;  /* 0x000000040000795c */ /* 0x000fe20000300000 */
.L_x_302:
[----:B------:R-:W0:Y:S01]  /*c990*/  S2R R3, SR_CgaCtaId ;  /* 0x0000000000037919 */ /* 0x000e220000008800 */
[----:B------:R-:W-:Y:S02]  /*c9a0*/  MOV R0, 0x400 ;  /* 0x0000040000007802 */ /* 0x000fe40000000f00 */
[----:B------:R-:W-:Y:S02]  /*c9b0*/  SHF.L.U32 R2, R12, 0x1f, RZ ;  /* 0x0000001f0c027819 */ /* 0x000fe400000006ff */
[----:B0-----:R-:W-:-:S05]  /*c9c0*/  LEA R0, R3, R0, 0x18 ;  /* 0x0000000003007211 */ /* 0x001fca00078ec0ff */
[----:B------:R-:W-:-:S04]  /*c9d0*/  VIADD R0, R0, 0x18 ;  /* 0x0000001800007836 */ /* 0x000fc80000000000 */
[C---:B------:R-:W-:Y:S02]  /*c9e0*/  IMAD R7, R13.reuse, 0x8, R0 ;  /* 0x000000080d077824 */ /* 0x040fe400078e0200 */
[----:B------:R-:W-:Y:S02]  /*c9f0*/  VIADD R13, R13, 0x1 ;  /* 0x000000010d0d7836 */ /* 0x000fe40000000000 */
[----:B------:R-:W0:Y:S03]  /*ca00*/  SYNCS.PHASECHK.TRANS64.TRYWAIT P0, [R7+URZ], R2 ;  /* 0x00000002070075a7 */ /* 0x000e26000800017f */
[----:B------:R-:W-:-:S04]  /*ca10*/  ISETP.NE.AND P1, PT, R13, 0x3, PT ;  /* 0x000000030d00780c */ /* 0x000fc80003f25270 */
[----:B------:R-:W-:Y:S02]  /*ca20*/  SEL R3, RZ, 0x1, P1 ;  /* 0x00000001ff037807 */ /* 0x000fe40000800000 */
[----:B------:R-:W-:Y:S02]  /*ca30*/  SEL R13, R13, RZ, P1 ;  /* 0x000000ff0d0d7207 */ /* 0x000fe40000800000 */
[----:B------:R-:W-:-:S03]  /*ca40*/  LOP3.LUT R9, R12, R3, RZ, 0x3c, !PT ;  /* 0x000000030c097212 */ /* 0x000fc600078e3cff */
[----:B------:R-:W-:Y:S01]  /*ca50*/  IMAD R6, R13, 0x8, R0 ;  /* 0x000000080d067824 */ /* 0x000fe200078e0200 */
[----:B------:R-:W-:Y:S01]  /*ca60*/  SHF.L.U32 R5, R9, 0x1f, RZ ;  /* 0x0000001f09057819 */ /* 0x000fe200000006ff */
[----:B0-----:R-:W-:Y:S06]  /*ca70*/  @!P0 BRA `(.L_x_303) ;  /* 0x0000000000dc8947 */ /* 0x001fec0003800000 */
.L_x_315:
[----:B------:R-:W1:Y:S01]  /*ca80*/  SYNCS.PHASECHK.TRANS64.TRYWAIT P0, [R6+URZ], R5 ;  /* 0x00000005060075a7 */ /* 0x000e62000800017f */
[----:B0-----:R-:W-:-:S05]  /*ca90*/  VIADD R2, R13, 0x1 ;  /* 0x000000010d027836 */ /* 0x001fca0000000000 */
[----:B------:R-:W-:-:S04]  /*caa0*/  ISETP.NE.AND P1, PT, R2, 0x3, PT ;  /* 0x000000030200780c */ /* 0x000fc80003f25270 */
[----:B------:R-:W-:Y:S02]  /*cab0*/  SEL R4, RZ, 0x1, P1 ;  /* 0x00000001ff047807 */ /* 0x000fe40000800000 */
[----:B------:R-:W-:Y:S02]  /*cac0*/  SEL R3, R2, RZ, P1 ;  /* 0x000000ff02037207 */ /* 0x000fe40000800000 */
[----:B------:R-:W-:Y:S01]  /*cad0*/  LOP3.LUT R4, R9, R4, RZ, 0x3c, !PT ;  /* 0x0000000409047212 */ /* 0x000fe200078e3cff */
[----:B-1----:R-:W-:Y:S06]  /*cae0*/  @!P0 BRA `(.L_x_304) ;  /* 0x0000000000d48947 */ /* 0x002fec0003800000 */
.L_x_316:
[----:B------:R-:W-:Y:S01]  /*caf0*/  IMAD R3, R3, 0x8, R0 ;  /* 0x0000000803037824 */ /* 0x000fe200078e0200 */
[----:B------:R-:W-:-:S07]  /*cb00*/  SHF.L.U32 R0, R4, 0x1f, RZ ;  /* 0x0000001f04007819 */ /* 0x000fce00000006ff */
.L_x_305:
[----:B-1----:R1:W2:Y:S02]  /*cb10*/  SYNCS.PHASECHK.TRANS64.TRYWAIT P0, [R3+URZ], R0 ;  /* 0x00000000030075a7 */ /* 0x0022a4000800017f */
[----:B--2---:R-:W-:Y:S05]  /*cb20*/  @!P0 NANOSLEEP.SYNCS 0x989680 ;  /* 0x009896800000895d */ /* 0x004fea0003900000 */
[----:B------:R-:W2:Y:S02]  /*cb30*/  @!P0 SYNCS.PHASECHK.TRANS64 P0, [R3+URZ], R0 ;  /* 0x00000000030085a7 */ /* 0x000ea4000800007f */
[----:B--2---:R-:W-:Y:S05]  /*cb40*/  @!P0 BRA `(.L_x_305) ;  /* 0xfffffffc00f08947 */ /* 0x004fea000383ffff */
.L_x_301:
[----:B------:R-:W-:Y:S05]  /*cb50*/  BSYNC B0 ;  /* 0x0000000000007941 */ /* 0x000fea0003800000 */
.L_x_300:
[----:B------:R-:W-:Y:S05]  /*cb60*/  EXIT ;  /* 0x000000000000794d */ /* 0x000fea0003800000 */
.L_x_19:
[----:B0-----:R-:W-:-:S04]  /*cb70*/  IMAD.U32 R20, RZ, RZ, UR12 ;  /* 0x0000000cff147e24 */ /* 0x001fc8000f8e00ff */
[----:B------:R0:W1:Y:S03]  /*cb80*/  SYNCS.PHASECHK.TRANS64.TRYWAIT P1, [R20+URZ+-0x8], R19 ;  /* 0xfffff813140075a7 */ /* 0x000066000802017f */
[----:B-1----:R-:W-:Y:S05]  /*cb90*/  @!P1 NANOSLEEP.SYNCS 0x989680 ;  /* 0x009896800000995d */ /* 0x002fea0003900000 */
[----:B------:R-:W1:Y:S02]  /*cba0*/  @!P1 SYNCS.PHASECHK.TRANS64 P1, [R20+URZ+-0x8], R19 ;  /* 0xfffff813140095a7 */ /* 0x000e64000802007f */
[----:B-1----:R-:W-:Y:S05]  /*cbb0*/  @!P1 BRA `(.L_x_19) ;  /* 0xfffffffc00ec9947 */ /* 0x002fea000383ffff */
[----:B------:R-:W-:Y:S05]  /*cbc0*/  BRA `(.L_x_306) ;  /* 0xffffff4800a47947 */ /* 0x000fea000383ffff */
.L_x_24:
[----:B-1----:R-:W-:-:S04]  /*cbd0*/  IMAD.U32 R22, RZ, RZ, UR8 ;  /* 0x00000008ff167e24 */ /* 0x002fc8000f8e00ff */
[----:B------:R1:W4:Y:S03]  /*cbe0*/  SYNCS.PHASECHK.TRANS64.TRYWAIT P1, [R22+URZ], R21 ;  /* 0x00000015160075a7 */ /* 0x000326000802017f */
[----:B----4-:R-:W-:Y:S05]  /*cbf0*/  @!P1 NANOSLEEP.SYNCS 0x989680 ;  /* 0x009896800000995d */ /* 0x010fea0003900000 */
[----:B------:R-:W4:Y:S02]  /*cc00*/  @!P1 SYNCS.PHASECHK.TRANS64 P1, [R22+URZ], R21 ;  /* 0x00000015160095a7 */ /* 0x000f24000802007f */
[----:B----4-:R-:W-:Y:S05]  /*cc10*/  @!P1 BRA `(.L_x_24) ;  /* 0xfffffffc00ec9947 */ /* 0x010fea000383ffff */
[----:B------:R-:W-:Y:S05]  /*cc20*/  BRA `(.L_x_23) ;  /* 0xffffff4c00d87947 */ /* 0x000fea000383ffff */
.L_x_28:
[----:B0-----:R-:W-:-:S04]  /*cc30*/  IMAD.U32 R20, RZ, RZ, UR12 ;  /* 0x0000000cff147e24 */ /* 0x001fc8000f8e00ff */
[----:B------:R0:W1:Y:S03]  /*cc40*/  SYNCS.PHASECHK.TRANS64.TRYWAIT P1, [R20+URZ+0x8], R19 ;  /* 0x00000813140075a7 */ /* 0x000066000802017f */
[----:B-1----:R-:W-:Y:S05]  /*cc50*/  @!P1 NANOSLEEP.SYNCS 0x989680 ;  /* 0x009896800000995d */ /* 0x002fea0003900000 */
[----:B------:R-:W1:Y:S02]  /*cc60*/  @!P1 SYNCS.PHASECHK.TRANS64 P1, [R20+URZ+0x8], R19 ;  /* 0x00000813140095a7 */ /* 0x000e64000802007f */
[----:B-1----:R-:W-:Y:S05]  /*cc70*/  @!P1 BRA `(.L_x_28) ;  /* 0xfffffffc00ec9947 */ /* 0x002fea000383ffff */
[----:B------:R-:W-:Y:S05]  /*cc80*/  BRA `(.L_x_307) ;  /* 0xffffff5000ec7947 */ /* 0x000fea000383ffff */
.L_x_287:
[----:B------:R-:W-:Y:S01]  /*cc90*/  BSSY B1, `(.L_x_308) ;  /* 0x0000006000017945 */ /* 0x000fe20003800000 */
[----:B------:R-:W-:-:S07]  /*cca0*/  IMAD.MOV.U32 R10, RZ, RZ, -0x1 ;  /* 0xffffffffff0a7424 */ /* 0x000fce00078e00ff */
[----:B------:R-:W-:Y:S05]  /*ccb0*/  WARPSYNC.COLLECTIVE R10, `(.L_x_309) ;  /* 0x000000000a0c7348 */ /* 0x000fea0003c00000 */
[----:B------:R-:W-:Y:S02]  /*ccc0*/  ELECT P1, UR62, PT ;  /* 0x00000000003e782f */ /* 0x000fe40003820000 */
[----:B------:R-:W-:Y:S01]  /*ccd0*/  MOV R10, UR62 ;  /* 0x0000003e000a7c02 */ /* 0x000fe20008000f00 */
[----:B------:R-:W-:Y:S10]  /*cce0*/  ENDCOLLECTIVE ;  /* 0x000000000000791b */ /* 0x000ff40003800000 */
.L_x_309:
[----:B------:R-:W-:Y:S05]  /*ccf0*/  BSYNC B1 ;  /* 0x0000000000017941 */ /* 0x000fea0003800000 */
.L_x_308:
[----:B------:R-:W-:Y:S05]  /*cd00*/  BRA `(.L_x_310) ;  /* 0xffffffec00ec7947 */ /* 0x000fea000383ffff */
.L_x_290:
[----:B-1----:R1:W2:Y:S02]  /*cd10*/  SYNCS.PHASECHK.TRANS64.TRYWAIT P1, [R21+URZ+0x18], R10 ;  /* 0x0000180a150075a7 */ /* 0x0022a4000802017f */
[----:B--2---:R-:W-:Y:S05]  /*cd20*/  @!P1 NANOSLEEP.SYNCS 0x989680 ;  /* 0x009896800000995d */ /* 0x004fea0003900000 */
[----:B------:R-:W2:Y:S02]  /*cd30*/  @!P1 SYNCS.PHASECHK.TRANS64 P1, [R21+URZ+0x18], R10 ;  /* 0x0000180a150095a7 */ /* 0x000ea4000802007f */
[----:B--2---:R-:W-:Y:S05]  /*cd40*/  @!P1 BRA `(.L_x_290) ;  /* 0xfffffffc00f09947 */ /* 0x004fea000383ffff */
[----:B------:R-:W-:Y:S05]  /*cd50*/  BRA `(.L_x_311) ;  /* 0xfffffff000287947 */ /* 0x000fea000383ffff */
.L_x_299:
[----:B------:R-:W-:Y:S01]  /*cd60*/  BSSY B0, `(.L_x_312) ;  /* 0x0000006000007945 */ /* 0x000fe20003800000 */
[----:B------:R-:W-:-:S07]  /*cd70*/  IMAD.MOV.U32 R10, RZ, RZ, -0x1 ;  /* 0xffffffffff0a7424 */ /* 0x000fce00078e00ff */
[----:B------:R-:W-:Y:S05]  /*cd80*/  WARPSYNC.COLLECTIVE R10, `(.L_x_313) ;  /* 0x000000000a0c7348 */ /* 0x000fea0003c00000 */
[----:B------:R-:W-:Y:S02]  /*cd90*/  ELECT P1, UR62, PT ;  /* 0x00000000003e782f */ /* 0x000fe40003820000 */
[----:B------:R-:W-:Y:S01]  /*cda0*/  MOV R10, UR62 ;  /* 0x0000003e000a7c02 */ /* 0x000fe20008000f00 */
[----:B------:R-:W-:Y:S10]  /*cdb0*/  ENDCOLLECTIVE ;  /* 0x000000000000791b */ /* 0x000ff40003800000 */
.L_x_313:
[----:B------:R-:W-:Y:S05]  /*cdc0*/  BSYNC B0 ;  /* 0x0000000000007941 */ /* 0x000fea0003800000 */
.L_x_312:
[----:B------:R-:W-:Y:S01]  /*cdd0*/  PLOP3.LUT P0, PT, P1, PT, PT, 0x80, 0x0 ;  /* 0x000000000000781c */ /* 0x000fe20000f0f070 */
[----:B------:R-:W-:-:S12]  /*cde0*/  BRA `(.L_x_314) ;  /* 0xfffffff800d07947 */ /* 0x000fd8000383ffff */
.L_x_303:
[----:B0-----:R0:W1:Y:S02]  /*cdf0*/  SYNCS.PHASECHK.TRANS64.TRYWAIT P0, [R7+URZ], R2 ;  /* 0x00000002070075a7 */ /* 0x001064000800017f */
[----:B-1----:R-:W-:Y:S05]  /*ce00*/  @!P0 NANOSLEEP.SYNCS 0x989680 ;  /* 0x009896800000895d */ /* 0x002fea0003900000 */
[----:B------:R-:W1:Y:S02]  /*ce10*/  @!P0 SYNCS.PHASECHK.TRANS64 P0, [R7+URZ], R2 ;  /* 0x00000002070085a7 */ /* 0x000e64000800007f */
[----:B-1----:R-:W-:Y:S05]  /*ce20*/  @!P0 BRA `(.L_x_303) ;  /* 0xfffffffc00f08947 */ /* 0x002fea000383ffff */
[----:B------:R-:W-:Y:S05]  /*ce30*/  BRA `(.L_x_315) ;  /* 0xfffffffc00107947 */ /* 0x000fea000383ffff */
.L_x_304:
[----:B0-----:R0:W1:Y:S02]  /*ce40*/  SYNCS.PHASECHK.TRANS64.TRYWAIT P0, [R6+URZ], R5 ;  /* 0x00000005060075a7 */ /* 0x001064000800017f */
[----:B-1----:R-:W-:Y:S05]  /*ce50*/  @!P0 NANOSLEEP.SYNCS 0x989680 ;  /* 0x009896800000895d */ /* 0x002fea0003900000 */
[----:B------:R-:W1:Y:S02]  /*ce60*/  @!P0 SYNCS.PHASECHK.TRANS64 P0, [R6+URZ], R5 ;  /* 0x00000005060085a7 */ /* 0x000e64000800007f */
[----:B-1----:R-:W-:Y:S05]  /*ce70*/  @!P0 BRA `(.L_x_304) ;  /* 0xfffffffc00f08947 */ /* 0x002fea000383ffff */
[----:B------:R-:W-:Y:S05]  /*ce80*/  BRA `(.L_x_316) ;  /* 0xfffffffc00187947 */ /* 0x000fea000383ffff */
.L_x_317:
[----:B------:R-:W-:-:S00]  /*ce90*/  BRA `(.L_x_317) ;  /* 0xfffffffc00fc7947 */ /* 0x000fc0000383ffff */
[----:B------:R-:W-:-:S00]  /*cea0*/  NOP ;  /* 0x0000000000007918 */ /* 0x000fc00000000000 */
        /* <DEDUP_REMOVED lines=13> */
.L_x_318:


//--------------------- .nv.shared._ZN7cutlass13device_kernelINS_4gemm6kernel13GemmUniversalIN4cute5tupleIJiiiiEEENS1_10collective13CollectiveMmaINS1_40MainloopSm90TmaGmmaWarpSpecializedSparseILi3ENS5_IJNS4_1CILi1EEENSA_ILi2EEESB_EEENS1_32KernelTmaWarpSpecializedPingpongEEENS5_IJNSA_ILi64EEENSA_ILi256EEENSA_ILi128EEEEEENS_6half_tENS5_IJNS4_6LayoutINS5_IJiNS5_IJSC_iEEEiEEENS5_IJlNS5_IJSB_SC_EEElEEEEENSL_INS5_IJNS5_IJNS5_IJNSA_ILi8EEESC_NSA_ILi4EEEEEEiEEENS5_IJNS5_IJNSA_ILi16EEESC_SS_EEEiEEEiEEENS5_IJNS5_IJNS5_IJSI_SV_NSA_ILi2048EEEEEENSA_ILi8192EEEEEENS5_IJNS5_IJSB_NSA_ILi1024EEENSA_ILi32EEEEEElEEElEEEEEEEESK_NS5_IJlSB_lEEENS4_8TiledMMAINS4_8MMA_AtomIJNS4_4SM904GMMA6SPARSE27GMMA_64x256x32_F32F16F16_SSILNS1E_5MajorE0ELS1H_0ELNS1E_7ScaleInE1ELS1I_1ELNS1E_9SparseSelE0EEEEEENSL_INS5_IJSB_SB_SB_EEENS5_IJNSA_ILi0EEES1N_S1N_EEEEENS5_IJNS4_10UnderscoreES1Q_S1Q_EEEEENS4_23SM90_TMA_LOAD_MULTICASTENS4_14ComposedLayoutINS4_7SwizzleILi3ELi4ELi3EEENS4_25smem_sparse_ptr_flag_bitsILi2ELi16EEENSL_INS5_IJNS5_IJSB_SR_EEENS5_IJSC_SG_EEEEEENS5_IJNS5_IJS1N_SI_EEESO_EEEEEEEvNS4_8identityENS4_13SM90_TMA_LOADENS1U_IS1W_NS4_18smem_ptr_flag_bitsILi16EEENSL_INS5_IJSR_SG_EEENS5_IJSG_SB_EEEEEEEvS26_EENS_8epilogue10collective6detail29Sm90TmaWarpSpecializedAdapterINS2G_15DefaultEpilogueIfNS5_IJSB_llEEES2K_NS2F_6thread17LinearCombinationIfLi1EffLNS2L_9ScaleType4KindE0ELNS_15FloatRoundStyleE2EfEENS1_15EpilogueDefaultEEEEEvvEEEEvNT_6ParamsE --------------------------
	.section	.nv.shared._ZN7cutlass13device_kernelINS_4gemm6kernel13GemmUniversalIN4cute5tupleIJiiiiEEENS1_10collective13CollectiveMmaINS1_40MainloopSm90TmaGmmaWarpSpecializedSparseILi3ENS5_IJNS4_1CILi1EEENSA_ILi2EEESB_EEENS1_32KernelTmaWarpSpecializedPingpongEEENS5_IJNSA_ILi64EEENSA_ILi256EEENSA_ILi128EEEEEENS_6half_tENS5_IJNS4_6LayoutINS5_IJiNS5_IJSC_iEEEiEEENS5_IJlNS5_IJSB_SC_EEElEEEEENSL_INS5_IJNS5_IJNS5_IJNSA_ILi8EEESC_NSA_ILi4EEEEEEiEEENS5_IJNS5_IJNSA_ILi16EEESC_SS_EEEiEEEiEEENS5_IJNS5_IJNS5_IJSI_SV_NSA_ILi2048EEEEEENSA_ILi8192EEEEEENS5_IJNS5_IJSB_NSA_ILi1024EEENSA_ILi32EEEEEElEEElEEEEEEEESK_NS5_IJlSB_lEEENS4_8TiledMMAINS4_8MMA_AtomIJNS4_4SM904GMMA6SPARSE27GMMA_64x256x32_F32F16F16_SSILNS1E_5MajorE0ELS1H_0ELNS1E_7ScaleInE1ELS1I_1ELNS1E_9SparseSelE0EEEEEENSL_INS5_IJSB_SB_SB_EEENS5_IJNSA_ILi0EEES1N_S1N_EEEEENS5_IJNS4_10UnderscoreES1Q_S1Q_EEEEENS4_23SM90_TMA_LOAD_MULTICASTENS4_14ComposedLayoutINS4_7SwizzleILi3ELi4ELi3EEENS4_25smem_sparse_ptr_flag_bitsILi2ELi16EEENSL_INS5_IJNS5_IJSB_SR_EEENS5_IJSC_SG_EEEEEENS5_IJNS5_IJS1N_SI_EEESO_EEEEEEEvNS4_8identityENS4_13SM90_TMA_LOADENS1U_IS1W_NS4_18smem_ptr_flag_bitsILi16EEENSL_INS5_IJSR_SG_EEENS5_IJSG_SB_EEEEEEEvS26_EENS_8epilogue10collective6detail29Sm90TmaWarpSpecializedAdapterINS2G_15DefaultEpilogueIfNS5_IJSB_llEEES2K_NS2F_6thread17LinearCombinationIfLi1EffLNS2L_9ScaleType4KindE0ELNS_15FloatRoundStyleE2EfEENS1_15EpilogueDefaultEEEEEvvEEEEvNT_6ParamsE,"aw",@nobits
	.sectionflags	@""
	.align	16
	.zero		1024


//--------------------- .nv.shared.reserved.0     --------------------------
	.section	.nv.shared.reserved.0,"aw",@nobits
	.weak		__nv_reservedSMEM_offset_0_alias
	.size		__nv_reservedSMEM_offset_0_alias, 0, 0
	.other		__nv_reservedSMEM_offset_0_alias,@"STO_CUDA_RESERVED_SHARED STV_DEFAULT"
__nv_reservedSMEM_offset_0_alias:
	.zero		0


//--------------------- .nv.global                --------------------------
	.section	.nv.global,"aw",@nobits
.nv.global:
	.type		_ZN39_INTERNAL_cf7e1d6e_4_k_cu_fbab143f_27494cute1_E,@object
	.size		_ZN39_INTERNAL_cf7e1d6e_4_k_cu_fbab143f_27494cute1_E,(_ZN39_INTERNAL_cf7e1d6e_4_k_cu_fbab143f_27494cuda3std3__45__cpo6cbeginE - _ZN39_INTERNAL_cf7e1d6e_4_k_cu_fbab143f_27494cute1_E)
_ZN39_INTERNAL_cf7e1d6e_4_k_cu_fbab143f_27494cute1_E:
	.zero		1
	.type		_ZN39_INTERNAL_cf7e1d6e_4_k_cu_fbab143f_27494cuda3std3__45__cpo6cbeginE,@object
	.size		_ZN39_INTERNAL_cf7e1d6e_4_k_cu_fbab143f_27494cuda3std3__45__cpo6cbeginE,(_ZN39_INTERNAL_cf7e1d6e_4_k_cu_fbab143f_27494cuda3std3__48in_placeE - _ZN39_INTERNAL_cf7e1d6e_4_k_cu_fbab143f_27494cuda3std3__45__cpo6cbeginE)
_ZN39_INTERNAL_cf7e1d6e_4_k_cu_fbab143f_27494cuda3std3__45__cpo6cbeginE:
	.zero		1
	.type		_ZN39_INTERNAL_cf7e1d6e_4_k_cu_fbab143f_27494cuda3std3__48in_placeE,@object
	.size		_ZN39_INTERNAL_cf7e1d6e_4_k_cu_fbab143f_27494cuda3std3__48in_placeE,(_ZN39_INTERNAL_cf7e1d6e_4_k_cu_fbab143f_27494cuda3std6ranges3__45__cpo9iter_moveE - _ZN39_INTERNAL_cf7e1d6e_4_k_cu_fbab143f_27494cuda3std3__48in_placeE)
_ZN39_INTERNAL_cf7e1d6e_4_k_cu_fbab143f_27494cuda3std3__48in_placeE:
	.zero		1
	.type		_ZN39_INTERNAL_cf7e1d6e_4_k_cu_fbab143f_27494cuda3std6ranges3__45__cpo9iter_moveE,@object
	.size		_ZN39_INTERNAL_cf7e1d6e_4_k_cu_fbab143f_27494cuda3std6ranges3__45__cpo9iter_moveE,(_ZN39_INTERNAL_cf7e1d6e_4_k_cu_fbab143f_27494cuda3std3__45__cpo5beginE - _ZN39_INTERNAL_cf7e1d6e_4_k_cu_fbab143f_27494cuda3std6ranges3__45__cpo9iter_moveE)
_ZN39_INTERNAL_cf7e1d6e_4_k_cu_fbab143f_27494cuda3std6ranges3__45__cpo9iter_moveE:
	.zero		1
	.type		_ZN39_INTERNAL_cf7e1d6e_4_k_cu_fbab143f_27494cuda3std3__45__cpo5beginE,@object
	.size		_ZN39_INTERNAL_cf7e1d6e_4_k_cu_fbab143f_27494cuda3std3__45__cpo5beginE,(_ZN39_INTERNAL_cf7e1d6e_4_k_cu_fbab143f_27494cuda3std3__441_GLOBAL__N__cf7e1d6e_4_k_cu_fbab143f_27496ignoreE - _ZN39_INTERNAL_cf7e1d6e_4_k_cu_fbab143f_27494cuda3std3__45__cpo5beginE)
_ZN39_INTERNAL_cf7e1d6e_4_k_cu_fbab143f_27494cuda3std3__45__cpo5beginE:
	.zero		1
	.type		_ZN39_INTERNAL_cf7e1d6e_4_k_cu_fbab143f_27494cuda3std3__441_GLOBAL__N__cf7e1d6e_4_k_cu_fbab143f_27496ignoreE,@object
	.size		_ZN39_INTERNAL_cf7e1d6e_4_k_cu_fbab143f_27494cuda3std3__441_GLOBAL__N__cf7e1d6e_4_k_cu_fbab143f_27496ignoreE,(_ZN39_INTERNAL_cf7e1d6e_4_k_cu_fbab143f_27494cute7productE - _ZN39_INTERNAL_cf7e1d6e_4_k_cu_fbab143f_27494cuda3std3__441_GLOBAL__N__cf7e1d6e_4_k_cu_fbab143f_27496ignoreE)
_ZN39_INTERNAL_cf7e1d6e_4_k_cu_fbab143f_27494cuda3std3__441_GLOBAL__N__cf7e1d6e_4_k_cu_fbab143f_27496ignoreE:
	.zero		1
	.type		_ZN39_INTERNAL_cf7e1d6e_4_k_cu_fbab143f_27494cute7productE,@object
	.size		_ZN39_INTERNAL_cf7e1d6e_4_k_cu_fbab143f_27494cute7productE,(_ZN39_INTERNAL_cf7e1d6e_4_k_cu_fbab143f_27494cuda3std3__45__cpo3endE - _ZN39_INTERNAL_cf7e1d6e_4_k_cu_fbab143f_27494cute7productE)
_ZN39_INTERNAL_cf7e1d6e_4_k_cu_fbab143f_27494cute7productE:
	.zero		1
	.type		_ZN39_INTERNAL_cf7e1d6e_4_k_cu_fbab143f_27494cuda3std3__45__cpo3endE,@object
	.size		_ZN39_INTERNAL_cf7e1d6e_4_k_cu_fbab143f_27494cuda3std3__45__cpo3endE,(_ZN39_INTERNAL_cf7e1d6e_4_k_cu_fbab143f_27494cuda3std3__419piecewise_constructE - _ZN39_INTERNAL_cf7e1d6e_4_k_cu_fbab143f_27494cuda3std3__45__cpo3endE)
_ZN39_INTERNAL_cf7e1d6e_4_k_cu_fbab143f_27494cuda3std3__45__cpo3endE:
	.zero		1
	.type		_ZN39_INTERNAL_cf7e1d6e_4_k_cu_fbab143f_27494cuda3std3__419piecewise_constructE,@object
	.size		_ZN39_INTERNAL_cf7e1d6e_4_k_cu_fbab143f_27494cuda3std3__419piecewise_constructE,(_ZN39_INTERNAL_cf7e1d6e_4_k_cu_fbab143f_27494cuda3std3__45__cpo4cendE - _ZN39_INTERNAL_cf7e1d6e_4_k_cu_fbab143f_27494cuda3std3__419piecewise_constructE)
_ZN39_INTERNAL_cf7e1d6e_4_k_cu_fbab143f_27494cuda3std3__419piecewise_constructE:
	.zero		1
	.type		_ZN39_INTERNAL_cf7e1d6e_4_k_cu_fbab143f_27494cuda3std3__45__cpo4cendE,@object
	.size		_ZN39_INTERNAL_cf7e1d6e_4_k_cu_fbab143f_27494cuda3std3__45__cpo4cendE,(_ZN39_INTERNAL_cf7e1d6e_4_k_cu_fbab143f_27494cuda3std6ranges3__45__cpo4swapE - _ZN39_INTERNAL_cf7e1d6e_4_k_cu_fbab143f_27494cuda3std3__45__cpo4cendE)
_ZN39_INTERNAL_cf7e1d6e_4_k_cu_fbab143f_27494cuda3std3__45__cpo4cendE:
	.zero		1
	.type		_ZN39_INTERNAL_cf7e1d6e_4_k_cu_fbab143f_27494cuda3std6ranges3__45__cpo4swapE,@object
	.size		_ZN39_INTERNAL_cf7e1d6e_4_k_cu_fbab143f_27494cuda3std6ranges3__45__cpo4swapE,(.L_7 - _ZN39_INTERNAL_cf7e1d6e_4_k_cu_fbab143f_27494cuda3std6ranges3__45__cpo4swapE)
_ZN39_INTERNAL_cf7e1d6e_4_k_cu_fbab143f_27494cuda3std6ranges3__45__cpo4swapE:
	.zero		1
.L_7:


//--------------------- .nv.constant0._ZN7cutlass13device_kernelINS_4gemm6kernel13GemmUniversalIN4cute5tupleIJiiiiEEENS1_10collective13CollectiveMmaINS1_40MainloopSm90TmaGmmaWarpSpecializedSparseILi3ENS5_IJNS4_1CILi1EEENSA_ILi2EEESB_EEENS1_32KernelTmaWarpSpecializedPingpongEEENS5_IJNSA_ILi64EEENSA_ILi256EEENSA_ILi128EEEEEENS_6half_tENS5_IJNS4_6LayoutINS5_IJiNS5_IJSC_iEEEiEEENS5_IJlNS5_IJSB_SC_EEElEEEEENSL_INS5_IJNS5_IJNS5_IJNSA_ILi8EEESC_NSA_ILi4EEEEEEiEEENS5_IJNS5_IJNSA_ILi16EEESC_SS_EEEiEEEiEEENS5_IJNS5_IJNS5_IJSI_SV_NSA_ILi2048EEEEEENSA_ILi8192EEEEEENS5_IJNS5_IJSB_NSA_ILi1024EEENSA_ILi32EEEEEElEEElEEEEEEEESK_NS5_IJlSB_lEEENS4_8TiledMMAINS4_8MMA_AtomIJNS4_4SM904GMMA6SPARSE27GMMA_64x256x32_F32F16F16_SSILNS1E_5MajorE0ELS1H_0ELNS1E_7ScaleInE1ELS1I_1ELNS1E_9SparseSelE0EEEEEENSL_INS5_IJSB_SB_SB_EEENS5_IJNSA_ILi0EEES1N_S1N_EEEEENS5_IJNS4_10UnderscoreES1Q_S1Q_EEEEENS4_23SM90_TMA_LOAD_MULTICASTENS4_14ComposedLayoutINS4_7SwizzleILi3ELi4ELi3EEENS4_25smem_sparse_ptr_flag_bitsILi2ELi16EEENSL_INS5_IJNS5_IJSB_SR_EEENS5_IJSC_SG_EEEEEENS5_IJNS5_IJS1N_SI_EEESO_EEEEEEEvNS4_8identityENS4_13SM90_TMA_LOADENS1U_IS1W_NS4_18smem_ptr_flag_bitsILi16EEENSL_INS5_IJSR_SG_EEENS5_IJSG_SB_EEEEEEEvS26_EENS_8epilogue10collective6detail29Sm90TmaWarpSpecializedAdapterINS2G_15DefaultEpilogueIfNS5_IJSB_llEEES2K_NS2F_6thread17LinearCombinationIfLi1EffLNS2L_9ScaleType4KindE0ELNS_15FloatRoundStyleE2EfEENS1_15EpilogueDefaultEEEEEvvEEEEvNT_6ParamsE --------------------------
	.section	.nv.constant0._ZN7cutlass13device_kernelINS_4gemm6kernel13GemmUniversalIN4cute5tupleIJiiiiEEENS1_10collective13CollectiveMmaINS1_40MainloopSm90TmaGmmaWarpSpecializedSparseILi3ENS5_IJNS4_1CILi1EEENSA_ILi2EEESB_EEENS1_32KernelTmaWarpSpecializedPingpongEEENS5_IJNSA_ILi64EEENSA_ILi256EEENSA_ILi128EEEEEENS_6half_tENS5_IJNS4_6LayoutINS5_IJiNS5_IJSC_iEEEiEEENS5_IJlNS5_IJSB_SC_EEElEEEEENSL_INS5_IJNS5_IJNS5_IJNSA_ILi8EEESC_NSA_ILi4EEEEEEiEEENS5_IJNS5_IJNSA_ILi16EEESC_SS_EEEiEEEiEEENS5_IJNS5_IJNS5_IJSI_SV_NSA_ILi2048EEEEEENSA_ILi8192EEEEEENS5_IJNS5_IJSB_NSA_ILi1024EEENSA_ILi32EEEEEElEEElEEEEEEEESK_NS5_IJlSB_lEEENS4_8TiledMMAINS4_8MMA_AtomIJNS4_4SM904GMMA6SPARSE27GMMA_64x256x32_F32F16F16_SSILNS1E_5MajorE0ELS1H_0ELNS1E_7ScaleInE1ELS1I_1ELNS1E_9SparseSelE0EEEEEENSL_INS5_IJSB_SB_SB_EEENS5_IJNSA_ILi0EEES1N_S1N_EEEEENS5_IJNS4_10UnderscoreES1Q_S1Q_EEEEENS4_23SM90_TMA_LOAD_MULTICASTENS4_14ComposedLayoutINS4_7SwizzleILi3ELi4ELi3EEENS4_25smem_sparse_ptr_flag_bitsILi2ELi16EEENSL_INS5_IJNS5_IJSB_SR_EEENS5_IJSC_SG_EEEEEENS5_IJNS5_IJS1N_SI_EEESO_EEEEEEEvNS4_8identityENS4_13SM90_TMA_LOADENS1U_IS1W_NS4_18smem_ptr_flag_bitsILi16EEENSL_INS5_IJSR_SG_EEENS5_IJSG_SB_EEEEEEEvS26_EENS_8epilogue10collective6detail29Sm90TmaWarpSpecializedAdapterINS2G_15DefaultEpilogueIfNS5_IJSB_llEEES2K_NS2F_6thread17LinearCombinationIfLi1EffLNS2L_9ScaleType4KindE0ELNS_15FloatRoundStyleE2EfEENS1_15EpilogueDefaultEEEEEvvEEEEvNT_6ParamsE,"a",@progbits
	.sectionflags	@""
	.align	4
.nv.constant0._ZN7cutlass13device_kernelINS_4gemm6kernel13GemmUniversalIN4cute5tupleIJiiiiEEENS1_10collective13CollectiveMmaINS1_40MainloopSm90TmaGmmaWarpSpecializedSparseILi3ENS5_IJNS4_1CILi1EEENSA_ILi2EEESB_EEENS1_32KernelTmaWarpSpecializedPingpongEEENS5_IJNSA_ILi64EEENSA_ILi256EEENSA_ILi128EEEEEENS_6half_tENS5_IJNS4_6LayoutINS5_IJiNS5_IJSC_iEEEiEEENS5_IJlNS5_IJSB_SC_EEElEEEEENSL_INS5_IJNS5_IJNS5_IJNSA_ILi8EEESC_NSA_ILi4EEEEEEiEEENS5_IJNS5_IJNSA_ILi16EEESC_SS_EEEiEEEiEEENS5_IJNS5_IJNS5_IJSI_SV_NSA_ILi2048EEEEEENSA_ILi8192EEEEEENS5_IJNS5_IJSB_NSA_ILi1024EEENSA_ILi32EEEEEElEEElEEEEEEEESK_NS5_IJlSB_lEEENS4_8TiledMMAINS4_8MMA_AtomIJNS4_4SM904GMMA6SPARSE27GMMA_64x256x32_F32F16F16_SSILNS1E_5MajorE0ELS1H_0ELNS1E_7ScaleInE1ELS1I_1ELNS1E_9SparseSelE0EEEEEENSL_INS5_IJSB_SB_SB_EEENS5_IJNSA_ILi0EEES1N_S1N_EEEEENS5_IJNS4_10UnderscoreES1Q_S1Q_EEEEENS4_23SM90_TMA_LOAD_MULTICASTENS4_14ComposedLayoutINS4_7SwizzleILi3ELi4ELi3EEENS4_25smem_sparse_ptr_flag_bitsILi2ELi16EEENSL_INS5_IJNS5_IJSB_SR_EEENS5_IJSC_SG_EEEEEENS5_IJNS5_IJS1N_SI_EEESO_EEEEEEEvNS4_8identityENS4_13SM90_TMA_LOADENS1U_IS1W_NS4_18smem_ptr_flag_bitsILi16EEENSL_INS5_IJSR_SG_EEENS5_IJSG_SB_EEEEEEEvS26_EENS_8epilogue10collective6detail29Sm90TmaWarpSpecializedAdapterINS2G_15DefaultEpilogueIfNS5_IJSB_llEEES2K_NS2F_6thread17LinearCombinationIfLi1EffLNS2L_9ScaleType4KindE0ELNS_15FloatRoundStyleE2EfEENS1_15EpilogueDefaultEEEEEvvEEEEvNT_6ParamsE:
	.zero		1920


//--------------------- SYMBOLS --------------------------

	.type		.nv.reservedSmem.offset0,@object
	.size		.nv.reservedSmem.offset0,0x4
